	.target	sm_100a

	.elftype	@"ET_EXEC"


//--------------------- .note.nv.tkinfo           --------------------------
	.section	.note.nv.tkinfo,"",@"SHT_NOTE"
	.sectionflags	@"SHF_NOTE_NV_TKINFO"
	.tkinfo
        /*0018*/ 	.word	0x00000081
        /*0030*/ 	.string	""
        /*0030*/ 	.string	"ptxas-blackwell"
        /*0030*/ 	.string	"Cuda compilation tools, release 12.9, V12.9.86"
        /*0030*/ 	.string	"Build cuda_12.9.r12.9/compiler.36037853_0"
        /*0030*/ 	.string	"-v  -suppress-debug-info  -lineinfo  -arch sm_100a "



//--------------------- .note.nv.cuver            --------------------------
	.section	.note.nv.cuver,"",@"SHT_NOTE"
	.sectionflags	@"SHF_NOTE_NV_CUVER"
        /*0018*/ 	.short	0x0001
        /*001a*/ 	.short	0x0064
        /*001c*/ 	.short	0x0001
        /*001e*/ 	.short	0x0000
        /*0020*/ 	.short	0x0001
        /*0022*/ 	.short	0x0000


//--------------------- .nv.info                  --------------------------
	.section	.nv.info,"",@"SHT_CUDA_INFO"
	.align	4


	//----- nvinfo : EIATTR_REGCOUNT
	.align		4
        /*0000*/ 	.byte	0x04, 0x2f
        /*0002*/ 	.short	(.L_4 - .L_3)
	.align		4
.L_3:
        /*0004*/ 	.word	index@(gluon_tcgen05)
        /*0008*/ 	.word	0x00000027


	//----- nvinfo : EIATTR_FRAME_SIZE
	.align		4
.L_4:
        /*000c*/ 	.byte	0x04, 0x11
        /*000e*/ 	.short	(.L_6 - .L_5)
	.align		4
.L_5:
        /*0010*/ 	.word	index@($__internal_2_$__cuda_sm10x_tcgen05_guardrail_trap_unallocated_columns_being_dealloced)
        /*0014*/ 	.word	0x00000000


	//----- nvinfo : EIATTR_FRAME_SIZE
	.align		4
.L_6:
        /*0018*/ 	.byte	0x04, 0x11
        /*001a*/ 	.short	(.L_8 - .L_7)
	.align		4
.L_7:
        /*001c*/ 	.word	index@($__internal_1_$__cuda_sm10x_tcgen05_guardrail_trap_phase_invalid_during_alloc)
        /*0020*/ 	.word	0x00000000


	//----- nvinfo : EIATTR_FRAME_SIZE
	.align		4
.L_8:
        /*0024*/ 	.byte	0x04, 0x11
        /*0026*/ 	.short	(.L_10 - .L_9)
	.align		4
.L_9:
        /*0028*/ 	.word	index@($__internal_0_$__cuda_sm10x_tcgen05_guardrail_trap_col_being_dealloced_not_returned_by_alloc)
        /*002c*/ 	.word	0x00000000


	//----- nvinfo : EIATTR_FRAME_SIZE
	.align		4
.L_10:
        /*0030*/ 	.byte	0x04, 0x11
        /*0032*/ 	.short	(.L_12 - .L_11)
	.align		4
.L_11:
        /*0034*/ 	.word	index@(gluon_tcgen05)
        /*0038*/ 	.word	0x00000000


	//----- nvinfo : EIATTR_MIN_STACK_SIZE
	.align		4
.L_12:
        /*003c*/ 	.byte	0x04, 0x12
        /*003e*/ 	.short	(.L_14 - .L_13)
	.align		4
.L_13:
        /*0040*/ 	.word	index@(gluon_tcgen05)
        /*0044*/ 	.word	0x00000000
.L_14:


//--------------------- .nv.info.gluon_tcgen05    --------------------------
	.section	.nv.info.gluon_tcgen05,"",@"SHT_CUDA_INFO"
	.sectionflags	@""
	.align	4


	//----- nvinfo : EIATTR_CUDA_API_VERSION
	.align		4
        /*0000*/ 	.byte	0x04, 0x37
        /*0002*/ 	.short	(.L_16 - .L_15)
.L_15:
        /*0004*/ 	.word	0x00000081


	//----- nvinfo : EIATTR_KPARAM_INFO
	.align		4
.L_16:
        /*0008*/ 	.byte	0x04, 0x17
        /*000a*/ 	.short	(.L_18 - .L_17)
.L_17:
        /*000c*/ 	.word	0x00000000
        /*0010*/ 	.short	0x000a
        /*0012*/ 	.short	0x0048
        /*0014*/ 	.byte	0x00, 0xf4, 0x21, 0x00


	//----- nvinfo : EIATTR_KPARAM_INFO
	.align		4
.L_18:
        /*0018*/ 	.byte	0x04, 0x17
        /*001a*/ 	.short	(.L_20 - .L_19)
.L_19:
        /*001c*/ 	.word	0x00000000
        /*0020*/ 	.short	0x0009
        /*0022*/ 	.short	0x0040
        /*0024*/ 	.byte	0x00, 0xf4, 0x21, 0x00


	//----- nvinfo : EIATTR_KPARAM_INFO
	.align		4
.L_20:
        /*0028*/ 	.byte	0x04, 0x17
        /*002a*/ 	.short	(.L_22 - .L_21)
.L_21:
        /*002c*/ 	.word	0x00000000
        /*0030*/ 	.short	0x0008
        /*0032*/ 	.short	0x0038
        /*0034*/ 	.byte	0x00, 0xf0, 0x21, 0x00


	//----- nvinfo : EIATTR_KPARAM_INFO
	.align		4
.L_22:
        /*0038*/ 	.byte	0x04, 0x17
        /*003a*/ 	.short	(.L_24 - .L_23)
.L_23:
        /*003c*/ 	.word	0x00000000
        /*0040*/ 	.short	0x0007
        /*0042*/ 	.short	0x0030
        /*0044*/ 	.byte	0x00, 0xf0, 0x21, 0x00


	//----- nvinfo : EIATTR_KPARAM_INFO
	.align		4
.L_24:
        /*0048*/ 	.byte	0x04, 0x17
        /*004a*/ 	.short	(.L_26 - .L_25)
.L_25:
        /*004c*/ 	.word	0x00000000
        /*0050*/ 	.short	0x0006
        /*0052*/ 	.short	0x0028
        /*0054*/ 	.byte	0x00, 0xf0, 0x21, 0x00


	//----- nvinfo : EIATTR_KPARAM_INFO
	.align		4
.L_26:
        /*0058*/ 	.byte	0x04, 0x17
        /*005a*/ 	.short	(.L_28 - .L_27)
.L_27:
        /*005c*/ 	.word	0x00000000
        /*0060*/ 	.short	0x0005
        /*0062*/ 	.short	0x0020
        /*0064*/ 	.byte	0x00, 0xf0, 0x11, 0x00


	//----- nvinfo : EIATTR_KPARAM_INFO
	.align		4
.L_28:
        /*0068*/ 	.byte	0x04, 0x17
        /*006a*/ 	.short	(.L_30 - .L_29)
.L_29:
        /*006c*/ 	.word	0x00000000
        /*0070*/ 	.short	0x0004
        /*0072*/ 	.short	0x001c
        /*0074*/ 	.byte	0x00, 0xf0, 0x11, 0x00


	//----- nvinfo : EIATTR_KPARAM_INFO
	.align		4
.L_30:
        /*0078*/ 	.byte	0x04, 0x17
        /*007a*/ 	.short	(.L_32 - .L_31)
.L_31:
        /*007c*/ 	.word	0x00000000
        /*0080*/ 	.short	0x0003
        /*0082*/ 	.short	0x0018
        /*0084*/ 	.byte	0x00, 0xf0, 0x11, 0x00


	//----- nvinfo : EIATTR_KPARAM_INFO
	.align		4
.L_32:
        /*0088*/ 	.byte	0x04, 0x17
        /*008a*/ 	.short	(.L_34 - .L_33)
.L_33:
        /*008c*/ 	.word	0x00000000
        /*0090*/ 	.short	0x0002
        /*0092*/ 	.short	0x0010
        /*0094*/ 	.byte	0x00, 0xf4, 0x21, 0x00


	//----- nvinfo : EIATTR_KPARAM_INFO
	.align		4
.L_34:
        /*0098*/ 	.byte	0x04, 0x17
        /*009a*/ 	.short	(.L_36 - .L_35)
.L_35:
        /*009c*/ 	.word	0x00000000
        /*00a0*/ 	.short	0x0001
        /*00a2*/ 	.short	0x0008
        /*00a4*/ 	.byte	0x00, 0xf4, 0x21, 0x00


	//----- nvinfo : EIATTR_KPARAM_INFO
	.align		4
.L_36:
        /*00a8*/ 	.byte	0x04, 0x17
        /*00aa*/ 	.short	(.L_38 - .L_37)
.L_37:
        /*00ac*/ 	.word	0x00000000
        /*00b0*/ 	.short	0x0000
        /*00b2*/ 	.short	0x0000
        /*00b4*/ 	.byte	0x00, 0xf4, 0x21, 0x00


	//----- nvinfo : EIATTR_AT_ENTRY_FRAGMENTS
	.align		4
.L_38:
        /*00b8*/ 	.byte	0x04, 0x4f
        /*00ba*/ 	.short	(.L_40 - .L_39)


	//   ....[0]....
.L_39:
        /*00bc*/ 	.word	0x00000004


	//----- nvinfo : EIATTR_RESERVED_SMEM_USED
	.align		4
.L_40:
        /*00c0*/ 	.byte	0x01, 0x41
	.zero		2


	//----- nvinfo : EIATTR_SPARSE_MMA_MASK
	.align		4
        /*00c4*/ 	.byte	0x03, 0x50
        /*00c6*/ 	.short	0x0000


	//----- nvinfo : EIATTR_TCGEN05_1CTA_USED
	.align		4
        /*00c8*/ 	.byte	0x01, 0x51
	.zero		2


	//----- nvinfo : EIATTR_MAXREG_COUNT
	.align		4
        /*00cc*/ 	.byte	0x03, 0x1b
        /*00ce*/ 	.short	0x00ff


	//----- nvinfo : EIATTR_NUM_BARRIERS
	.align		4
        /*00d0*/ 	.byte	0x02, 0x4c
        /*00d2*/ 	.byte	0x01
	.zero		1


	//----- nvinfo : EIATTR_INT_WARP_WIDE_INSTR_OFFSETS
	.align		4
        /*00d4*/ 	.byte	0x04, 0x31
        /*00d6*/ 	.short	(.L_42 - .L_41)


	//   ....[0]....
.L_41:
        /*00d8*/ 	.word	0x00001720


	//   ....[1]....
        /*00dc*/ 	.word	0x00001740


	//   ....[2]....
        /*00e0*/ 	.word	0x000017c0


	//   ....[3]....
        /*00e4*/ 	.word	0x00001b80


	//   ....[4]....
        /*00e8*/ 	.word	0x00001b90


	//   ....[5]....
        /*00ec*/ 	.word	0x00001ba0


	//   ....[6]....
        /*00f0*/ 	.word	0x00001bb0


	//   ....[7]....
        /*00f4*/ 	.word	0x00001ed0


	//   ....[8]....
        /*00f8*/ 	.word	0x00001ee0


	//   ....[9]....
        /*00fc*/ 	.word	0x00002060


	//   ....[10]....
        /*0100*/ 	.word	0x000020b0


	//   ....[11]....
        /*0104*/ 	.word	0x000020c0


	//   ....[12]....
        /*0108*/ 	.word	0x000020f0


	//   ....[13]....
        /*010c*/ 	.word	0x000023e0


	//   ....[14]....
        /*0110*/ 	.word	0x000023f0


	//   ....[15]....
        /*0114*/ 	.word	0x00002780


	//   ....[16]....
        /*0118*/ 	.word	0x00002790


	//   ....[17]....
        /*011c*/ 	.word	0x00002b00


	//   ....[18]....
        /*0120*/ 	.word	0x00002b50


	//----- nvinfo : EIATTR_COOP_GROUP_MASK_REGIDS
	.align		4
.L_42:
        /*0124*/ 	.byte	0x04, 0x29
        /*0126*/ 	.short	(.L_44 - .L_43)


	//   ....[0]....
.L_43:
        /*0128*/ 	.word	0xffffffff


	//   ....[1]....
        /*012c*/ 	.word	0xffffffff


	//   ....[2]....
        /*0130*/ 	.word	0xffffffff


	//   ....[3]....
        /*0134*/ 	.word	0xffffffff


	//   ....[4]....
        /*0138*/ 	.word	0xffffffff


	//   ....[5]....
        /*013c*/ 	.word	0xffffffff


	//   ....[6]....
        /*0140*/ 	.word	0xffffffff


	//   ....[7]....
        /*0144*/ 	.word	0xffffffff


	//   ....[8]....
        /*0148*/ 	.word	0xffffffff


	//   ....[9]....
        /*014c*/ 	.word	0xffffffff


	//----- nvinfo : EIATTR_COOP_GROUP_INSTR_OFFSETS
	.align		4
.L_44:
        /*0150*/ 	.byte	0x04, 0x28
        /*0152*/ 	.short	(.L_46 - .L_45)


	//   ....[0]....
.L_45:
        /*0154*/ 	.word	0x00000050


	//   ....[1]....
        /*0158*/ 	.word	0x00000310


	//   ....[2]....
        /*015c*/ 	.word	0x00000500


	//   ....[3]....
        /*0160*/ 	.word	0x000009c0


	//   ....[4]....
        /*0164*/ 	.word	0x00000b00


	//   ....[5]....
        /*0168*/ 	.word	0x00000fb0


	//   ....[6]....
        /*016c*/ 	.word	0x000010f0


	//   ....[7]....
        /*0170*/ 	.word	0x000015e0


	//   ....[8]....
        /*0174*/ 	.word	0x00002990


	//   ....[9]....
        /*0178*/ 	.word	0x00002c00


	//----- nvinfo : EIATTR_VRC_CTA_INIT_COUNT
	.align		4
.L_46:
        /*017c*/ 	.byte	0x02, 0x4a
        /*017e*/ 	.byte	0x80
	.zero		1


	//----- nvinfo : EIATTR_MBARRIER_INSTR_OFFSETS
	.align		4
        /*0180*/ 	.byte	0x04, 0x39
        /*0182*/ 	.short	(.L_48 - .L_47)


	//   ....[0]....
.L_47:
        /*0184*/ 	.word	0x000017e0
        /*0188*/ 	.word	0x000000ff
        /*018c*/ 	.word	0x00018000
        /*0190*/ 	.short	0x0100
        /*0192*/ 	.byte	0x08
	.zero		1


	//   ....[1]....
        /*0194*/ 	.word	0x000017f0
        /*0198*/ 	.word	0x000000ff
        /*019c*/ 	.word	0x00018020
        /*01a0*/ 	.short	0x0100
        /*01a2*/ 	.byte	0x08
	.zero		1


	//   ....[2]....
        /*01a4*/ 	.word	0x000018a0
        /*01a8*/ 	.word	0x000000ff
        /*01ac*/ 	.word	0x00018008
        /*01b0*/ 	.short	0x0100
        /*01b2*/ 	.byte	0x08
	.zero		1


	//   ....[3]....
        /*01b4*/ 	.word	0x000018b0
        /*01b8*/ 	.word	0x000000ff
        /*01bc*/ 	.word	0x00018028
        /*01c0*/ 	.short	0x0100
        /*01c2*/ 	.byte	0x08
	.zero		1


	//   ....[4]....
        /*01c4*/ 	.word	0x00001990
        /*01c8*/ 	.word	0x000000ff
        /*01cc*/ 	.word	0x00018010
        /*01d0*/ 	.short	0x0100
        /*01d2*/ 	.byte	0x08
	.zero		1


	//   ....[5]....
        /*01d4*/ 	.word	0x000019a0
        /*01d8*/ 	.word	0x000000ff
        /*01dc*/ 	.word	0x00018030
        /*01e0*/ 	.short	0x0100
        /*01e2*/ 	.byte	0x08
	.zero		1


	//   ....[6]....
        /*01e4*/ 	.word	0x00001ab0
        /*01e8*/ 	.word	0x000000ff
        /*01ec*/ 	.word	0x00018018
        /*01f0*/ 	.short	0x0100
        /*01f2*/ 	.byte	0x08
	.zero		1


	//   ....[7]....
        /*01f4*/ 	.word	0x00001ac0
        /*01f8*/ 	.word	0x000000ff
        /*01fc*/ 	.word	0x00018038
        /*0200*/ 	.short	0x0100
        /*0202*/ 	.byte	0x08
	.zero		1


	//   ....[8]....
        /*0204*/ 	.word	0x00001c90
        /*0208*/ 	.word	0x000000ff
        /*020c*/ 	.word	0x00018000
        /*0210*/ 	.short	0x010a
        /*0212*/ 	.byte	0x08
	.zero		1


	//   ....[9]....
        /*0214*/ 	.word	0x00001f30
        /*0218*/ 	.word	0x000000ff
        /*021c*/ 	.word	0x00018020
        /*0220*/ 	.short	0x010a
        /*0222*/ 	.byte	0x08
	.zero		1


	//   ....[10]....
        /*0224*/ 	.word	0x00002160
        /*0228*/ 	.word	0x000000ff
        /*022c*/ 	.word	0x00018000
        /*0230*/ 	.short	0x010a
        /*0232*/ 	.byte	0x1c
	.zero		1


	//   ....[11]....
        /*0234*/ 	.word	0x00002430
        /*0238*/ 	.word	0x000000ff
        /*023c*/ 	.word	0x00018020
        /*0240*/ 	.short	0x010a
        /*0242*/ 	.byte	0x1c
	.zero		1


	//   ....[12]....
        /*0244*/ 	.word	0x00002500
        /*0248*/ 	.word	0x000000ff
        /*024c*/ 	.word	0x00018000
        /*0250*/ 	.short	0x0108
        /*0252*/ 	.byte	0x08
	.zero		1


	//   ....[13]....
        /*0254*/ 	.word	0x00002510
        /*0258*/ 	.word	0x000000ff
        /*025c*/ 	.word	0x00018020
        /*0260*/ 	.short	0x0108
        /*0262*/ 	.byte	0x08
	.zero		1


	//   ....[14]....
        /*0264*/ 	.word	0x00002560
        /*0268*/ 	.word	0x000000ff
        /*026c*/ 	.word	0x00018008
        /*0270*/ 	.short	0x0108
        /*0272*/ 	.byte	0x08
	.zero		1


	//   ....[15]....
        /*0274*/ 	.word	0x00002570
        /*0278*/ 	.word	0x000000ff
        /*027c*/ 	.word	0x00018028
        /*0280*/ 	.short	0x0108
        /*0282*/ 	.byte	0x08
	.zero		1


	//   ....[16]....
        /*0284*/ 	.word	0x000025c0
        /*0288*/ 	.word	0x000000ff
        /*028c*/ 	.word	0x00018010
        /*0290*/ 	.short	0x0108
        /*0292*/ 	.byte	0x08
	.zero		1


	//   ....[17]....
        /*0294*/ 	.word	0x000025d0
        /*0298*/ 	.word	0x000000ff
        /*029c*/ 	.word	0x00018030
        /*02a0*/ 	.short	0x0108
        /*02a2*/ 	.byte	0x08
	.zero		1


	//   ....[18]....
        /*02a4*/ 	.word	0x00002620
        /*02a8*/ 	.word	0x000000ff
        /*02ac*/ 	.word	0x00018018
        /*02b0*/ 	.short	0x0108
        /*02b2*/ 	.byte	0x08
	.zero		1


	//   ....[19]....
        /*02b4*/ 	.word	0x00002630
        /*02b8*/ 	.word	0x000000ff
        /*02bc*/ 	.word	0x00018038
        /*02c0*/ 	.short	0x0108
        /*02c2*/ 	.byte	0x08
	.zero		1


	//   ....[20]....
        /*02c4*/ 	.word	0x00002c20
        /*02c8*/ 	.word	0x000000ff
        /*02cc*/ 	.word	0x00018000
        /*02d0*/ 	.short	0x010a
        /*02d2*/ 	.byte	0x08
	.zero		1


	//   ....[21]....
        /*02d4*/ 	.word	0x00002c50
        /*02d8*/ 	.word	0x000000ff
        /*02dc*/ 	.word	0x00018020
        /*02e0*/ 	.short	0x010a
        /*02e2*/ 	.byte	0x08
	.zero		1


	//   ....[22]....
        /*02e4*/ 	.word	0x00002c80
        /*02e8*/ 	.word	0x000000ff
        /*02ec*/ 	.word	0x00018000
        /*02f0*/ 	.short	0x010a
        /*02f2*/ 	.byte	0x1c
	.zero		1


	//   ....[23]....
        /*02f4*/ 	.word	0x00002cb0
        /*02f8*/ 	.word	0x000000ff
        /*02fc*/ 	.word	0x00018020
        /*0300*/ 	.short	0x010a
        /*0302*/ 	.byte	0x1c
	.zero		1


	//----- nvinfo : EIATTR_NUM_MBARRIERS
	.align		4
.L_48:
        /*0304*/ 	.byte	0x03, 0x38
        /*0306*/ 	.short	0x0008


	//----- nvinfo : EIATTR_EXIT_INSTR_OFFSETS
	.align		4
        /*0308*/ 	.byte	0x04, 0x1c
        /*030a*/ 	.short	(.L_50 - .L_49)


	//   ....[0]....
.L_49:
        /*030c*/ 	.word	0x00002c10


	//----- nvinfo : EIATTR_REQNTID
	.align		4
.L_50:
        /*0310*/ 	.byte	0x04, 0x10
        /*0312*/ 	.short	(.L_52 - .L_51)
.L_51:
        /*0314*/ 	.word	0x00000100
        /*0318*/ 	.word	0x00000001
        /*031c*/ 	.word	0x00000001


	//----- nvinfo : EIATTR_CRS_STACK_SIZE
	.align		4
.L_52:
        /*0320*/ 	.byte	0x04, 0x1e
        /*0322*/ 	.short	(.L_54 - .L_53)
.L_53:
        /*0324*/ 	.word	0x00000000


	//----- nvinfo : EIATTR_CBANK_PARAM_SIZE
	.align		4
.L_54:
        /*0328*/ 	.byte	0x03, 0x19
        /*032a*/ 	.short	0x0050


	//----- nvinfo : EIATTR_PARAM_CBANK
	.align		4
        /*032c*/ 	.byte	0x04, 0x0a
        /*032e*/ 	.short	(.L_56 - .L_55)
	.align		4
.L_55:
        /*0330*/ 	.word	index@(.nv.constant0.gluon_tcgen05)
        /*0334*/ 	.short	0x0380
        /*0336*/ 	.short	0x0050


	//----- nvinfo : EIATTR_SW_WAR
	.align		4
.L_56:
        /*0338*/ 	.byte	0x04, 0x36
        /*033a*/ 	.short	(.L_58 - .L_57)
.L_57:
        /*033c*/ 	.word	0x00000008
.L_58:


//--------------------- .nv.compat                --------------------------
	.section	.nv.compat,"",@"SHT_CUDA_COMPAT_INFO"
	.align	4
        /*0000*/ 	.byte	0x02, 0x02, 0x02, 0x00, 0x02, 0x05, 0x05, 0x00, 0x02, 0x03, 0x03, 0x00, 0x02, 0x06, 0x01, 0x00


//--------------------- .nv.callgraph             --------------------------
	.section	.nv.callgraph,"",@"SHT_CUDA_CALLGRAPH"
	.align	4
	.sectionentsize	8
	.align		4
        /*0000*/ 	.word	0x00000000
	.align		4
        /*0004*/ 	.word	0xffffffff
	.align		4
        /*0008*/ 	.word	0x00000000
	.align		4
        /*000c*/ 	.word	0xfffffffe
	.align		4
        /*0010*/ 	.word	0x00000000
	.align		4
        /*0014*/ 	.word	0xfffffffd
	.align		4
        /*0018*/ 	.word	0x00000000
	.align		4
        /*001c*/ 	.word	0xfffffffc


//--------------------- .text.gluon_tcgen05       --------------------------
	.section	.text.gluon_tcgen05,"ax",@progbits
	.align	128
        .global         gluon_tcgen05
        .type           gluon_tcgen05,@function
        .size           gluon_tcgen05,(.L_x_85 - gluon_tcgen05)
        .other          gluon_tcgen05,@"STO_CUDA_ENTRY STV_DEFAULT"
gluon_tcgen05:
.text.gluon_tcgen05:
[----:B------:R-:W1:Y:S01]  /*0000*/  LDC R1, c[0x0][0x37c] ;  /* 0x0000df00ff017b82 */ /* 0x000e620000000800 */
[----:B------:R-:W2:Y:S02]  /*0010*/  S2R R0, SR_TID.X ;  /* 0x0000000000007919 */ /* 0x000ea40000002100 */
[----:B--2---:R-:W-:-:S13]  /*0020*/  ISETP.GE.U32.AND P2, PT, R0, 0x20, PT ;  /* 0x000000200000780c */ /* 0x004fda0003f46070 */
[----:B------:R-:W-:Y:S05]  /*0030*/  @P2 BRA `(.L_x_0) ;  /* 0x0000000000b82947 */ /* 0x000fea0003800000 */
[----:B------:R-:W2:Y:S01]  /*0040*/  S2UR UR6, SR_CgaCtaId ;  /* 0x00000000000679c3 */ /* 0x000ea20000008800 */
[----:B------:R-:W-:Y:S01]  /*0050*/  NOP ;  /* 0x0000000000007918 */ /* 0x000fe20000000000 */
[----:B------:R-:W-:Y:S02]  /*0060*/  UMOV UR4, 0x40 ;  /* 0x0000004000047882 */ /* 0x000fe40000000000 */
[----:B--2---:R-:W-:-:S09]  /*0070*/  ULEA UR4, UR6, UR4, 0x18 ;  /* 0x0000000406047291 */ /* 0x004fd2000f8ec0ff */
[----:B------:R-:W2:Y:S01]  /*0080*/  LDS.U8 R2, [UR4] ;  /* 0x00000004ff027984 */ /* 0x000ea20008000000 */
[----:B------:R-:W-:Y:S02]  /*0090*/  UMOV UR4, 0x400 ;  /* 0x0000040000047882 */ /* 0x000fe40000000000 */
[----:B------:R-:W-:Y:S01]  /*00a0*/  ULEA UR4, UR6, UR4, 0x18 ;  /* 0x0000000406047291 */ /* 0x000fe2000f8ec0ff */
[----:B--2---:R-:W-:-:S13]  /*00b0*/  ISETP.NE.AND P0, PT, R2, RZ, PT ;  /* 0x000000ff0200720c */ /* 0x004fda0003f05270 */
[----:B------:R-:W-:Y:S05]  /*00c0*/  @P0 BRA `(.L_x_1) ;  /* 0x00000000007c0947 */ /* 0x000fea0003800000 */
[----:B------:R-:W-:-:S13]  /*00d0*/  ELECT P0, URZ, PT ;  /* 0x0000000000ff782f */ /* 0x000fda0003800000 */
[----:B------:R-:W-:Y:S05]  /*00e0*/  @!P0 BRA `(.L_x_2) ;  /* 0x0000000000848947 */ /* 0x000fea0003800000 */
[----:B------:R-:W-:Y:S01]  /*00f0*/  UMOV UR5, 0x2 ;  /* 0x0000000200057882 */ /* 0x000fe20000000000 */
[----:B------:R-:W-:Y:S02]  /*0100*/  IMAD.MOV.U32 R5, RZ, RZ, 0x1 ;  /* 0x00000001ff057424 */ /* 0x000fe400078e00ff */
[----:B------:R-:W-:Y:S02]  /*0110*/  IMAD.MOV.U32 R3, RZ, RZ, 0x3 ;  /* 0x00000003ff037424 */ /* 0x000fe400078e00ff */
[----:B------:R-:W-:Y:S04]  /*0120*/  DEPBAR.LE SB2, 0x36 ;  /* 0x0000ad800000791a */ /* 0x000fe80000000000 */
[----:B------:R-:W2:Y:S02]  /*0130*/  UTCATOMSWS.FIND_AND_SET.ALIGN UP0, UR5, UR5 ;  /* 0x00000005000575e3 */ /* 0x000ea40008000800 */
[----:B--2---:R-:W-:-:S04]  /*0140*/  PLOP3.LUT P0, PT, PT, PT, UP0, 0x80, 0x8 ;  /* 0x000000000008781c */ /* 0x004fc80003f0f008 */
[----:B------:R-:W-:-:S04]  /*0150*/  SEL R2, RZ, 0xffffffff, !P0 ;  /* 0xffffffffff027807 */ /* 0x000fc80004000000 */
[----:B------:R-:W-:Y:S01]  /*0160*/  ISETP.NE.AND P0, PT, R2, RZ, PT ;  /* 0x000000ff0200720c */ /* 0x000fe20003f05270 */
[----:B------:R-:W-:-:S12]  /*0170*/  IMAD.U32 R2, RZ, RZ, UR5 ;  /* 0x00000005ff027e24 */ /* 0x000fd8000f8e00ff */
[----:B------:R-:W-:Y:S05]  /*0180*/  @P0 BRA `(.L_x_3) ;  /* 0x0000000000240947 */ /* 0x000fea0003800000 */
.L_x_4:
[----:B------:R-:W-:Y:S05]  /*0190*/  NANOSLEEP 0x64 ;  /* 0x000000640000795d */ /* 0x000fea0003800000 */
[----:B------:R-:W-:-:S05]  /*01a0*/  UMOV UR5, 0x2 ;  /* 0x0000000200057882 */ /* 0x000fca0000000000 */
[----:B------:R-:W-:Y:S04]  /*01b0*/  DEPBAR.LE SB2, 0x36 ;  /* 0x0000ad800000791a */ /* 0x000fe80000000000 */
[----:B------:R-:W2:Y:S02]  /*01c0*/  UTCATOMSWS.FIND_AND_SET.ALIGN UP0, UR5, UR5 ;  /* 0x00000005000575e3 */ /* 0x000ea40008000800 */
[----:B--2---:R-:W-:-:S04]  /*01d0*/  PLOP3.LUT P0, PT, PT, PT, UP0, 0x80, 0x8 ;  /* 0x000000000008781c */ /* 0x004fc80003f0f008 */
[----:B------:R-:W-:-:S04]  /*01e0*/  SEL R2, RZ, 0xffffffff, !P0 ;  /* 0xffffffffff027807 */ /* 0x000fc80004000000 */
[----:B------:R-:W-:Y:S01]  /*01f0*/  ISETP.NE.AND P0, PT, R2, RZ, PT ;  /* 0x000000ff0200720c */ /* 0x000fe20003f05270 */
[----:B------:R-:W-:-:S12]  /*0200*/  IMAD.U32 R2, RZ, RZ, UR5 ;  /* 0x00000005ff027e24 */ /* 0x000fd8000f8e00ff */
[----:B------:R-:W-:Y:S05]  /*0210*/  @!P0 BRA `(.L_x_4) ;  /* 0xfffffffc00dc8947 */ /* 0x000fea000383ffff */
.L_x_3:
[C---:B------:R-:W-:Y:S01]  /*0220*/  VIADD R4, R2.reuse, 0x10 ;  /* 0x0000001002047836 */ /* 0x040fe20000000000 */
[----:B------:R-:W-:Y:S01]  /*0230*/  UMOV UR5, 0x50 ;  /* 0x0000005000057882 */ /* 0x000fe20000000000 */
[----:B------:R-:W-:Y:S01]  /*0240*/  SHF.L.U32 R3, R3, R2, RZ ;  /* 0x0000000203037219 */ /* 0x000fe200000006ff */
[----:B------:R-:W-:Y:S01]  /*0250*/  ULEA UR5, UR6, UR5, 0x18 ;  /* 0x0000000506057291 */ /* 0x000fe2000f8ec0ff */
[----:B------:R-:W-:Y:S01]  /*0260*/  IMAD.SHL.U32 R2, R2, 0x20, RZ ;  /* 0x0000002002027824 */ /* 0x000fe200078e00ff */
[----:B------:R-:W-:-:S04]  /*0270*/  SHF.L.U32 R4, R5, R4, RZ ;  /* 0x0000000405047219 */ /* 0x000fc800000006ff */
[----:B------:R-:W-:-:S05]  /*0280*/  LOP3.LUT R3, R4, R3, RZ, 0xfc, !PT ;  /* 0x0000000304037212 */ /* 0x000fca00078efcff */
[----:B------:R2:W-:Y:S04]  /*0290*/  ATOMS.OR RZ, [UR5], R3 ;  /* 0x00000003ffff798c */ /* 0x0005e8000b000005 */
[----:B------:R2:W-:Y:S01]  /*02a0*/  STS [UR4], R2 ;  /* 0x00000002ff007988 */ /* 0x0005e20008000804 */
[----:B------:R-:W-:Y:S05]  /*02b0*/  BRA `(.L_x_2) ;  /* 0x0000000000107947 */ /* 0x000fea0003800000 */
.L_x_1:
[----:B------:R-:W-:Y:S01]  /*02c0*/  IMAD.MOV.U32 R3, RZ, RZ, -0x1 ;  /* 0xffffffffff037424 */ /* 0x000fe200078e00ff */
[----:B------:R-:W-:-:S04]  /*02d0*/  MOV R2, 0x300 ;  /* 0x0000030000027802 */ /* 0x000fc80000000f00 */
[----:B------:R2:W-:Y:S03]  /*02e0*/  STS [UR4], R3 ;  /* 0x00000003ff007988 */ /* 0x0005e60008000804 */
[----:B-12---:R-:W-:Y:S05]  /*02f0*/  CALL.REL.NOINC `($__internal_1_$__cuda_sm10x_tcgen05_guardrail_trap_phase_invalid_during_alloc) ;  /* 0x0000002800847944 */ /* 0x006fea0003c00000 */
.L_x_2:
[----:B------:R-:W-:Y:S05]  /*0300*/  WARPSYNC.ALL ;  /* 0x0000000000007948 */ /* 0x000fea0003800000 */
[----:B------:R-:W-:Y:S01]  /*0310*/  NOP ;  /* 0x0000000000007918 */ /* 0x000fe20000000000 */
.L_x_0:
[----:B------:R-:W3:Y:S08]  /*0320*/  S2UR UR4, SR_CgaCtaId ;  /* 0x00000000000479c3 */ /* 0x000ef00000008800 */
[----:B------:R-:W-:Y:S01]  /*0330*/  BAR.SYNC.DEFER_BLOCKING 0x0 ;  /* 0x0000000000007b1d */ /* 0x000fe20000010000 */
[----:B------:R-:W-:-:S05]  /*0340*/  LOP3.LUT R36, R0, 0xff, RZ, 0xc0, !PT ;  /* 0x000000ff00247812 */ /* 0x000fca00078ec0ff */
[----:B------:R-:W-:Y:S02]  /*0350*/  UMOV UR8, 0x400 ;  /* 0x0000040000087882 */ /* 0x000fe40000000000 */
[----:B--2---:R-:W2:Y:S08]  /*0360*/  LDC R3, c[0x0][0x398] ;  /* 0x0000e600ff037b82 */ /* 0x004eb00000000800 */
[----:B------:R-:W4:Y:S01]  /*0370*/  LDC R7, c[0x0][0x3a0] ;  /* 0x0000e800ff077b82 */ /* 0x000f220000000800 */
[----:B---3--:R-:W-:-:S07]  /*0380*/  ULEA UR8, UR4, UR8, 0x18 ;  /* 0x0000000804087291 */ /* 0x008fce000f8ec0ff */
[----:B------:R-:W3:Y:S02]  /*0390*/  S2UR UR9, SR_CTAID.Y ;  /* 0x00000000000979c3 */ /* 0x000ee40000002600 */
[----:B------:R-:W5:Y:S06]  /*03a0*/  LDS R4, [UR8] ;  /* 0x00000008ff047984 */ /* 0x000f6c0008000800 */
[----:B------:R-:W-:Y:S06]  /*03b0*/  BAR.SYNC.DEFER_BLOCKING 0x0 ;  /* 0x0000000000007b1d */ /* 0x000fec0000010000 */
[----:B------:R-:W-:Y:S05]  /*03c0*/  @P2 BRA `(.L_x_5) ;  /* 0x0000000000182947 */ /* 0x000fea0003800000 */
[----:B------:R-:W-:Y:S01]  /*03d0*/  ELECT P0, URZ, PT ;  /* 0x0000000000ff782f */ /* 0x000fe20003800000 */
[----:B------:R-:W-:Y:S01]  /*03e0*/  IMAD.MOV.U32 R2, RZ, RZ, 0x1 ;  /* 0x00000001ff027424 */ /* 0x000fe200078e00ff */
[----:B------:R-:W-:Y:S01]  /*03f0*/  UMOV UR5, 0x40 ;  /* 0x0000004000057882 */ /* 0x000fe20000000000 */
[----:B------:R-:W-:Y:S01]  /*0400*/  UVIRTCOUNT.DEALLOC.SMPOOL 0x80 ;  /* 0x000000800000784c */ /* 0x000fe20000000000 */
[----:B------:R-:W-:-:S09]  /*0410*/  ULEA UR5, UR4, UR5, 0x18 ;  /* 0x0000000504057291 */ /* 0x000fd2000f8ec0ff */
[----:B------:R5:W-:Y:S03]  /*0420*/  @P0 STS.U8 [UR5], R2 ;  /* 0x00000002ff000988 */ /* 0x000be60008000005 */
.L_x_5:
[----:B------:R-:W5:Y:S01]  /*0430*/  S2UR UR4, SR_CTAID.Z ;  /* 0x00000000000479c3 */ /* 0x000f620000002700 */
[----:B------:R-:W4:Y:S01]  /*0440*/  LDCU UR5, c[0x0][0x370] ;  /* 0x00006e00ff0577ac */ /* 0x000f220008000800 */
[C---:B------:R-:W-:Y:S01]  /*0450*/  ISETP.GE.U32.AND P0, PT, R36.reuse, 0x20, PT ;  /* 0x000000202400780c */ /* 0x040fe20003f06070 */
[----:B--2--5:R-:W-:Y:S01]  /*0460*/  VIADD R2, R3, 0xffffffff ;  /* 0xffffffff03027836 */ /* 0x024fe20000000000 */
[C---:B------:R-:W-:Y:S01]  /*0470*/  ISETP.NE.U32.AND P3, PT, R36.reuse, RZ, PT ;  /* 0x000000ff2400720c */ /* 0x040fe20003f65070 */
[----:B------:R-:W2:Y:S01]  /*0480*/  LDCU UR6, c[0x0][0x374] ;  /* 0x00006e80ff0677ac */ /* 0x000ea20008000800 */
[----:B------:R-:W-:Y:S01]  /*0490*/  LEA R10, R36, UR8, 0x2 ;  /* 0x00000008240a7c11 */ /* 0x000fe2000f8e10ff */
[----:B----4-:R-:W-:Y:S01]  /*04a0*/  VIADD R11, R7, 0xffffffff ;  /* 0xffffffff070b7836 */ /* 0x010fe20000000000 */
[----:B------:R-:W4:Y:S01]  /*04b0*/  S2UR UR7, SR_CTAID.X ;  /* 0x00000000000779c3 */ /* 0x000f220000002500 */
[----:B------:R-:W5:Y:S01]  /*04c0*/  LDCU.64 UR20, c[0x0][0x3c0] ;  /* 0x00007800ff1477ac */ /* 0x000f620008000a00 */
[----:B------:R-:W-:Y:S01]  /*04d0*/  R2UR UR23, R4 ;  /* 0x00000000041772ca */ /* 0x000fe200000e0000 */
[----:B------:R-:W-:Y:S04]  /*04e0*/  BSSY.RECONVERGENT B0, `(.L_x_6) ;  /* 0x0000011000007945 */ /* 0x000fe80003800200 */
[----:B------:R3:W-:Y:S01]  /*04f0*/  @!P0 STS [R10], RZ ;  /* 0x000000ff0a008388 */ /* 0x0007e20000000800 */
[----:B------:R-:W-:-:S03]  /*0500*/  NOP ;  /* 0x0000000000007918 */ /* 0x000fc60000000000 */
[----:B------:R3:W-:Y:S02]  /*0510*/  @!P3 STS [UR8+0x24], R2 ;  /* 0x00002402ff00b988 */ /* 0x0007e40008000808 */
[----:B--23--:R-:W-:Y:S02]  /*0520*/  UIMAD UR4, UR4, UR6, UR9 ;  /* 0x00000006040472a4 */ /* 0x00cfe4000f8e0209 */
[----:B------:R2:W-:Y:S02]  /*0530*/  @!P3 STS [UR8+0x20], R11 ;  /* 0x0000200bff00b988 */ /* 0x0005e40008000808 */
[----:B----4-:R-:W-:-:S04]  /*0540*/  UIMAD UR4, UR4, UR5, UR7 ;  /* 0x00000005040472a4 */ /* 0x010fc8000f8e0207 */
[----:B------:R-:W-:-:S04]  /*0550*/  UIMAD UR4, UR4, 0x180, URZ ;  /* 0x00000180040478a4 */ /* 0x000fc8000f8e02ff */
[----:B-----5:R-:W-:-:S04]  /*0560*/  UIADD3 UR24, UP0, UPT, UR4, UR20, URZ ;  /* 0x0000001404187290 */ /* 0x020fc8000ff1e0ff */
[----:B------:R-:W-:Y:S01]  /*0570*/  ULEA.HI.X.SX32 UR25, UR4, UR21, 0x1, UP0 ;  /* 0x0000001504197291 */ /* 0x000fe200080f0eff */
[----:B--2---:R-:W-:Y:S11]  /*0580*/  @P3 BRA `(.L_x_7) ;  /* 0x0000000000183947 */ /* 0x004ff60003800000 */
[----:B------:R-:W2:Y:S01]  /*0590*/  LDS R3, [UR8+0x8] ;  /* 0x00000808ff037984 */ /* 0x000ea20008000800 */
[----:B------:R-:W3:Y:S01]  /*05a0*/  LDC.64 R8, c[0x0][0x380] ;  /* 0x0000e000ff087b82 */ /* 0x000ee20000000a00 */
[----:B------:R-:W-:Y:S02]  /*05b0*/  IMAD.MOV.U32 R4, RZ, RZ, 0x70 ;  /* 0x00000070ff047424 */ /* 0x000fe400078e00ff */
[----:B---3--:R3:W-:Y:S03]  /*05c0*/  STS.64 [UR8], R8 ;  /* 0x00000008ff007988 */ /* 0x0087e60008000a08 */
[----:B--2---:R-:W-:-:S05]  /*05d0*/  LOP3.LUT R3, R3, 0x10, R4, 0xd8, !PT ;  /* 0x0000001003037812 */ /* 0x004fca00078ed804 */
[----:B------:R3:W-:Y:S02]  /*05e0*/  STS [UR8+0x8], R3 ;  /* 0x00000803ff007988 */ /* 0x0007e40008000808 */
.L_x_7:
[----:B------:R-:W-:Y:S05]  /*05f0*/  BSYNC.RECONVERGENT B0 ;  /* 0x0000000000007941 */ /* 0x000fea0003800200 */
.L_x_6:
[----:B------:R-:W-:Y:S04]  /*0600*/  BSSY.RECONVERGENT B0, `(.L_x_8) ;  /* 0x000000a000007945 */ /* 0x000fe80003800200 */
[----:B------:R-:W-:Y:S05]  /*0610*/  @P3 BRA `(.L_x_9) ;  /* 0x0000000000203947 */ /* 0x000fea0003800000 */
[----:B---3--:R-:W2:Y:S01]  /*0620*/  LDS R3, [UR8+0x34] ;  /* 0x00003408ff037984 */ /* 0x008ea20008000800 */
[----:B------:R-:W-:Y:S02]  /*0630*/  IMAD.MOV.U32 R4, RZ, RZ, 0x3f000000 ;  /* 0x3f000000ff047424 */ /* 0x000fe400078e00ff */
[----:B------:R-:W-:Y:S01]  /*0640*/  @!P3 IMAD.MOV.U32 R5, RZ, RZ, 0x7f ;  /* 0x0000007fff05b424 */ /* 0x000fe200078e00ff */
[----:B------:R-:W3:Y:S02]  /*0650*/  @!P3 LDS R6, [UR8+0x38] ;  /* 0x00003808ff06b984 */ /* 0x000ee40008000800 */
[----:B--2---:R-:W-:Y:S02]  /*0660*/  LOP3.LUT R3, R3, 0xff000000, R4, 0xb8, !PT ;  /* 0xff00000003037812 */ /* 0x004fe400078eb804 */
[----:B---3--:R-:W-:-:S03]  /*0670*/  @!P3 LOP3.LUT R4, R6, 0xff, R5, 0xb8, !PT ;  /* 0x000000ff0604b812 */ /* 0x008fc600078eb805 */
[----:B------:R2:W-:Y:S04]  /*0680*/  STS [UR8+0x34], R3 ;  /* 0x00003403ff007988 */ /* 0x0005e80008000808 */
[----:B------:R2:W-:Y:S02]  /*0690*/  @!P3 STS [UR8+0x38], R4 ;  /* 0x00003804ff00b988 */ /* 0x0005e40008000808 */
.L_x_9:
[----:B------:R-:W-:Y:S05]  /*06a0*/  BSYNC.RECONVERGENT B0 ;  /* 0x0000000000007941 */ /* 0x000fea0003800200 */
.L_x_8:
[----:B------:R-:W-:Y:S04]  /*06b0*/  BSSY.RECONVERGENT B0, `(.L_x_10) ;  /* 0x000000e000007945 */ /* 0x000fe80003800200 */
[----:B------:R-:W-:Y:S05]  /*06c0*/  @P3 BRA `(.L_x_11) ;  /* 0x0000000000303947 */ /* 0x000fea0003800000 */
[----:B--2---:R-:W2:Y:S01]  /*06d0*/  LDS R4, [UR8+0x34] ;  /* 0x00003408ff047984 */ /* 0x004ea20008000800 */
[----:B---3--:R-:W3:Y:S03]  /*06e0*/  LDC.64 R8, c[0x0][0x3a8] ;  /* 0x0000ea00ff087b82 */ /* 0x008ee60000000a00 */
[----:B------:R-:W4:Y:S01]  /*06f0*/  LDS R3, [UR8+0x1c] ;  /* 0x00001c08ff037984 */ /* 0x000f220008000800 */
[C---:B---3--:R-:W-:Y:S01]  /*0700*/  SHF.L.U64.HI R6, R8.reuse, 0x1, R9 ;  /* 0x0000000108067819 */ /* 0x048fe20000010209 */
[----:B------:R-:W-:-:S03]  /*0710*/  IMAD.SHL.U32 R5, R8, 0x2, RZ ;  /* 0x0000000208057824 */ /* 0x000fc600078e00ff */
[--C-:B------:R-:W-:Y:S02]  /*0720*/  SHF.R.U32.HI R8, RZ, 0x4, R6.reuse ;  /* 0x00000004ff087819 */ /* 0x100fe40000011606 */
[----:B------:R-:W-:-:S05]  /*0730*/  SHF.R.U64 R5, R5, 0x4, R6 ;  /* 0x0000000405057819 */ /* 0x000fca0000001206 */
[----:B------:R5:W-:Y:S01]  /*0740*/  STS [UR8+0xc], R5 ;  /* 0x00000c05ff007988 */ /* 0x000be20008000808 */
[----:B--2---:R-:W-:Y:S02]  /*0750*/  LOP3.LUT R4, R4, 0x7, RZ, 0xb8, !PT ;  /* 0x0000000704047812 */ /* 0x004fe400078eb8ff */
[----:B----4-:R-:W-:-:S03]  /*0760*/  LOP3.LUT R3, R3, 0xf, R8, 0xb8, !PT ;  /* 0x0000000f03037812 */ /* 0x010fc600078eb808 */
[----:B------:R5:W-:Y:S04]  /*0770*/  STS [UR8+0x34], R4 ;  /* 0x00003404ff007988 */ /* 0x000be80008000808 */
[----:B------:R5:W-:Y:S02]  /*0780*/  STS [UR8+0x1c], R3 ;  /* 0x00001c03ff007988 */ /* 0x000be40008000808 */
.L_x_11:
[----:B------:R-:W-:Y:S05]  /*0790*/  BSYNC.RECONVERGENT B0 ;  /* 0x0000000000007941 */ /* 0x000fea0003800200 */
.L_x_10:
[----:B------:R-:W-:Y:S04]  /*07a0*/  BSSY.RECONVERGENT B1, `(.L_x_12) ;  /* 0x000001a000017945 */ /* 0x000fe80003800200 */
[----:B------:R-:W-:Y:S04]  /*07b0*/  BSSY.RELIABLE B0, `(.L_x_13) ;  /* 0x0000015000007945 */ /* 0x000fe80003800100 */
[----:B------:R-:W-:Y:S05]  /*07c0*/  @P3 BRA `(.L_x_14) ;  /* 0x0000000000203947 */ /* 0x000fea0003800000 */
[----:B--23-5:R-:W2:Y:S02]  /*07d0*/  LDS R3, [UR8+0x34] ;  /* 0x00003408ff037984 */ /* 0x02cea40008000800 */
[----:B--2---:R-:W-:-:S05]  /*07e0*/  LOP3.LUT R3, R3, 0x38, RZ, 0xb8, !PT ;  /* 0x0000003803037812 */ /* 0x004fca00078eb8ff */
[----:B------:R2:W-:Y:S01]  /*07f0*/  STS [UR8+0x34], R3 ;  /* 0x00003403ff007988 */ /* 0x0005e20008000808 */
[----:B------:R-:W-:Y:S05]  /*0800*/  @P3 BRA `(.L_x_15) ;  /* 0x0000000000203947 */ /* 0x000fea0003800000 */
[----:B--2---:R-:W2:Y:S01]  /*0810*/  LDS R3, [UR8+0x8] ;  /* 0x00000808ff037984 */ /* 0x004ea20008000800 */
[----:B------:R-:W-:-:S05]  /*0820*/  IMAD.MOV.U32 R4, RZ, RZ, 0x780 ;  /* 0x00000780ff047424 */ /* 0x000fca00078e00ff */
[----:B--2---:R-:W-:-:S05]  /*0830*/  LOP3.LUT R3, R3, 0x300, R4, 0xd8, !PT ;  /* 0x0000030003037812 */ /* 0x004fca00078ed804 */
[----:B------:R4:W-:Y:S02]  /*0840*/  STS [UR8+0x8], R3 ;  /* 0x00000803ff007988 */ /* 0x0009e40008000808 */
.L_x_14:
[----:B------:R-:W-:Y:S05]  /*0850*/  @P3 BRA `(.L_x_16) ;  /* 0x0000000000283947 */ /* 0x000fea0003800000 */
[----:B--2345:R-:W2:Y:S02]  /*0860*/  LDS R3, [UR8+0x8] ;  /* 0x00000808ff037984 */ /* 0x03cea40008000800 */
[----:B--2---:R-:W-:-:S05]  /*0870*/  LOP3.LUT R3, R3, 0x1800, RZ, 0xb8, !PT ;  /* 0x0000180003037812 */ /* 0x004fca00078eb8ff */
[----:B------:R3:W-:Y:S02]  /*0880*/  STS [UR8+0x8], R3 ;  /* 0x00000803ff007988 */ /* 0x0007e40008000808 */
.L_x_15:
[----:B------:R-:W-:Y:S05]  /*0890*/  @P3 BREAK.RELIABLE B0 ;  /* 0x0000000000003942 */ /* 0x000fea0003800100 */
[----:B------:R-:W-:Y:S05]  /*08a0*/  @P3 BRA `(.L_x_17) ;  /* 0x0000000000243947 */ /* 0x000fea0003800000 */
[----:B------:R-:W4:Y:S01]  /*08b0*/  LDS R4, [UR8+0x8] ;  /* 0x00000808ff047984 */ /* 0x000f220008000800 */
[----:B--23--:R-:W-:-:S05]  /*08c0*/  IMAD.MOV.U32 R3, RZ, RZ, 0x6000 ;  /* 0x00006000ff037424 */ /* 0x00cfca00078e00ff */
[----:B----4-:R-:W-:-:S04]  /*08d0*/  LOP3.LUT R3, R4, 0x6000, R3, 0xd8, !PT ;  /* 0x0000600004037812 */ /* 0x010fc800078ed803 */
[----:B------:R-:W-:-:S05]  /*08e0*/  LOP3.LUT R3, R3, 0x400000, RZ, 0xb8, !PT ;  /* 0x0040000003037812 */ /* 0x000fca00078eb8ff */
[----:B------:R2:W-:Y:S02]  /*08f0*/  STS [UR8+0x8], R3 ;  /* 0x00000803ff007988 */ /* 0x0005e40008000808 */
.L_x_16:
[----:B------:R-:W-:Y:S05]  /*0900*/  BSYNC.RELIABLE B0 ;  /* 0x0000000000007941 */ /* 0x000fea0003800100 */
.L_x_13:
[----:B--2345:R-:W2:Y:S02]  /*0910*/  @!P3 LDS R3, [UR8+0x8] ;  /* 0x00000808ff03b984 */ /* 0x03cea40008000800 */
[----:B--2---:R-:W-:-:S05]  /*0920*/  @!P3 LOP3.LUT R3, R3, 0x8000, RZ, 0xb8, !PT ;  /* 0x000080000303b812 */ /* 0x004fca00078eb8ff */
[----:B------:R4:W-:Y:S02]  /*0930*/  @!P3 STS [UR8+0x8], R3 ;  /* 0x00000803ff00b988 */ /* 0x0009e40008000808 */
.L_x_17:
[----:B------:R-:W-:Y:S05]  /*0940*/  BSYNC.RECONVERGENT B1 ;  /* 0x0000000000017941 */ /* 0x000fea0003800200 */
.L_x_12:
[----:B------:R-:W-:Y:S05]  /*0950*/  WARPSYNC.ALL ;  /* 0x0000000000007948 */ /* 0x000fea0003800000 */
[----:B------:R-:W-:Y:S01]  /*0960*/  NOP ;  /* 0x0000000000007918 */ /* 0x000fe20000000000 */
[----:B--234-:R-:W2:Y:S02]  /*0970*/  LDC R3, c[0x0][0x39c] ;  /* 0x0000e700ff037b82 */ /* 0x01cea40000000800 */
[----:B--2---:R-:W-:Y:S01]  /*0980*/  VIADD R3, R3, 0xffffffff ;  /* 0xffffffff03037836 */ /* 0x004fe20000000000 */
[----:B------:R-:W-:Y:S06]  /*0990*/  @P0 BRA `(.L_x_18) ;  /* 0x0000000000300947 */ /* 0x000fec0003800000 */
[----:B------:R-:W2:Y:S01]  /*09a0*/  S2R R4, SR_LANEID ;  /* 0x0000000000047919 */ /* 0x000ea20000000000 */
[----:B------:R-:W-:Y:S05]  /*09b0*/  WARPSYNC.ALL ;  /* 0x0000000000007948 */ /* 0x000fea0003800000 */
[----:B------:R-:W-:Y:S01]  /*09c0*/  NOP ;  /* 0x0000000000007918 */ /* 0x000fe20000000000 */
[----:B--2---:R-:W-:-:S05]  /*09d0*/  IMAD.SHL.U32 R6, R4, 0x4, RZ ;  /* 0x0000000404067824 */ /* 0x004fca00078e00ff */
[----:B------:R-:W2:Y:S01]  /*09e0*/  LDS R9, [R6+UR8] ;  /* 0x0000000806097984 */ /* 0x000ea20008000800 */
[----:B------:R-:W-:-:S05]  /*09f0*/  IADD3 R4, P1, PT, R6, UR24, RZ ;  /* 0x0000001806047c10 */ /* 0x000fca000ff3e0ff */
[----:B------:R-:W-:-:S05]  /*0a00*/  IMAD.X R5, RZ, RZ, UR25, P1 ;  /* 0x00000019ff057e24 */ /* 0x000fca00088e06ff */
[----:B--2---:R2:W3:Y:S01]  /*0a10*/  ATOMG.E.EXCH.STRONG.GPU PT, RZ, [R4], R9 ;  /* 0x0000000904ff73a8 */ /* 0x0044e200041ee100 */
[----:B------:R-:W-:-:S04]  /*0a20*/  DEPBAR {5,4,3,2,1,0} ;  /* 0x0000003f0000791a */ /* 0x000fc80000000000 */
[----:B------:R-:W4:Y:S02]  /*0a30*/  CCTL.E.C.LDCU.IV.DEEP [UR24] ;  /* 0x0000000018007540 */ /* 0x000f240009c08000 */
[----:B----4-:R2:W-:Y:S01]  /*0a40*/  UTMACCTL.IV [UR24] ;  /* 0x00000000180079b9 */ /* 0x0105e20008000000 */
[----:B------:R-:W-:Y:S01]  /*0a50*/  NOP ;  /* 0x0000000000007918 */ /* 0x000fe20000000000 */
.L_x_18:
[----:B------:R-:W-:Y:S05]  /*0a60*/  @P0 BRA `(.L_x_19) ;  /* 0x00000000000c0947 */ /* 0x000fea0003800000 */
[----:B------:R0:W-:Y:S01]  /*0a70*/  UTMACMDFLUSH ;  /* 0x00000000000079b7 */ /* 0x0001e20000000000 */
[----:B------:R-:W-:Y:S05]  /*0a80*/  @P0 BRA `(.L_x_19) ;  /* 0x0000000000040947 */ /* 0x000fea0003800000 */
[----:B------:R-:W-:-:S04]  /*0a90*/  DEPBAR.LE SB0, 0x0 ;  /* 0x000080000000791a */ /* 0x000fc80000000000 */
.L_x_19:
[----:B------:R-:W-:Y:S05]  /*0aa0*/  WARPSYNC.ALL ;  /* 0x0000000000007948 */ /* 0x000fea0003800000 */
[----:B------:R-:W-:Y:S01]  /*0ab0*/  NOP ;  /* 0x0000000000007918 */ /* 0x000fe20000000000 */
[----:B---3--:R-:W-:Y:S06]  /*0ac0*/  BAR.SYNC.DEFER_BLOCKING 0x0 ;  /* 0x0000000000007b1d */ /* 0x008fec0000010000 */
[----:B------:R-:W-:Y:S02]  /*0ad0*/  BSSY.RECONVERGENT B1, `(.L_x_20) ;  /* 0x000000b000017945 */ /* 0x000fe40003800200 */
[----:B------:R-:W-:Y:S06]  /*0ae0*/  BAR.SYNC.DEFER_BLOCKING 0x0 ;  /* 0x0000000000007b1d */ /* 0x000fec0000010000 */
[----:B------:R3:W-:Y:S01]  /*0af0*/  @!P0 STS [R10], RZ ;  /* 0x000000ff0a008388 */ /* 0x0007e20000000800 */
[----:B------:R-:W-:Y:S01]  /*0b00*/  NOP ;  /* 0x0000000000007918 */ /* 0x000fe20000000000 */
[----:B------:R-:W-:Y:S05]  /*0b10*/  @P3 BRA `(.L_x_21) ;  /* 0x0000000000183947 */ /* 0x000fea0003800000 */
[----:B--2---:R-:W2:Y:S01]  /*0b20*/  LDS R4, [UR8+0x8] ;  /* 0x00000808ff047984 */ /* 0x004ea20008000800 */
[----:B------:R-:W4:Y:S01]  /*0b30*/  LDC.64 R8, c[0x0][0x388] ;  /* 0x0000e200ff087b82 */ /* 0x000f220000000a00 */
[----:B------:R-:W-:Y:S02]  /*0b40*/  IMAD.MOV.U32 R5, RZ, RZ, 0x70 ;  /* 0x00000070ff057424 */ /* 0x000fe400078e00ff */
[----:B----4-:R4:W-:Y:S03]  /*0b50*/  STS.64 [UR8], R8 ;  /* 0x00000008ff007988 */ /* 0x0109e60008000a08 */
[----:B--2---:R-:W-:-:S05]  /*0b60*/  LOP3.LUT R4, R4, 0x10, R5, 0xd8, !PT ;  /* 0x0000001004047812 */ /* 0x004fca00078ed805 */
[----:B------:R4:W-:Y:S02]  /*0b70*/  STS [UR8+0x8], R4 ;  /* 0x00000804ff007988 */ /* 0x0009e40008000808 */
.L_x_21:
[----:B--2---:R-:W-:Y:S05]  /*0b80*/  BSYNC.RECONVERGENT B1 ;  /* 0x0000000000017941 */ /* 0x004fea0003800200 */
.L_x_20:
[----:B------:R-:W-:Y:S04]  /*0b90*/  BSSY.RECONVERGENT B1, `(.L_x_22) ;  /* 0x000000a000017945 */ /* 0x000fe80003800200 */
[----:B------:R-:W-:Y:S05]  /*0ba0*/  @P3 BRA `(.L_x_23) ;  /* 0x0000000000203947 */ /* 0x000fea0003800000 */
[----:B----4-:R-:W2:Y:S01]  /*0bb0*/  LDS R4, [UR8+0x34] ;  /* 0x00003408ff047984 */ /* 0x010ea20008000800 */
[----:B------:R-:W-:Y:S02]  /*0bc0*/  IMAD.MOV.U32 R9, RZ, RZ, 0x3f000000 ;  /* 0x3f000000ff097424 */ /* 0x000fe400078e00ff */
[----:B------:R-:W-:Y:S01]  /*0bd0*/  @!P3 IMAD.MOV.U32 R5, RZ, RZ, 0x3f ;  /* 0x0000003fff05b424 */ /* 0x000fe200078e00ff */
[----:B------:R-:W4:Y:S02]  /*0be0*/  @!P3 LDS R6, [UR8+0x38] ;  /* 0x00003808ff06b984 */ /* 0x000f240008000800 */
[----:B--2---:R-:W-:Y:S02]  /*0bf0*/  LOP3.LUT R4, R4, 0xff000000, R9, 0xb8, !PT ;  /* 0xff00000004047812 */ /* 0x004fe400078eb809 */
[----:B----4-:R-:W-:-:S03]  /*0c00*/  @!P3 LOP3.LUT R5, R6, 0xff, R5, 0xb8, !PT ;  /* 0x000000ff0605b812 */ /* 0x010fc600078eb805 */
[----:B------:R2:W-:Y:S04]  /*0c10*/  STS [UR8+0x34], R4 ;  /* 0x00003404ff007988 */ /* 0x0005e80008000808 */
[----:B------:R2:W-:Y:S02]  /*0c20*/  @!P3 STS [UR8+0x38], R5 ;  /* 0x00003805ff00b988 */ /* 0x0005e40008000808 */
.L_x_23:
[----:B------:R-:W-:Y:S05]  /*0c30*/  BSYNC.RECONVERGENT B1 ;  /* 0x0000000000017941 */ /* 0x000fea0003800200 */
.L_x_22:
[----:B------:R-:W-:Y:S04]  /*0c40*/  BSSY.RECONVERGENT B1, `(.L_x_24) ;  /* 0x0000004000017945 */ /* 0x000fe80003800200 */
[----:B------:R-:W-:Y:S05]  /*0c50*/  @P3 BRA `(.L_x_25) ;  /* 0x0000000000083947 */ /* 0x000fea0003800000 */
[----:B------:R5:W-:Y:S04]  /*0c60*/  STS [UR8+0x24], R11 ;  /* 0x0000240bff007988 */ /* 0x000be80008000808 */
[----:B------:R5:W-:Y:S02]  /*0c70*/  STS [UR8+0x20], R3 ;  /* 0x00002003ff007988 */ /* 0x000be40008000808 */
.L_x_25:
[----:B------:R-:W-:Y:S05]  /*0c80*/  BSYNC.RECONVERGENT B1 ;  /* 0x0000000000017941 */ /* 0x000fea0003800200 */
.L_x_24:
[----:B------:R-:W-:Y:S04]  /*0c90*/  BSSY.RECONVERGENT B1, `(.L_x_26) ;  /* 0x000000e000017945 */ /* 0x000fe80003800200 */
[----:B------:R-:W-:Y:S05]  /*0ca0*/  @P3 BRA `(.L_x_27) ;  /* 0x0000000000303947 */ /* 0x000fea0003800000 */
[----:B--2---:R-:W2:Y:S01]  /*0cb0*/  LDS R5, [UR8+0x34] ;  /* 0x00003408ff057984 */ /* 0x004ea20008000800 */
[----:B----4-:R-:W4:Y:S03]  /*0cc0*/  LDC.64 R8, c[0x0][0x3b0] ;  /* 0x0000ec00ff087b82 */ /* 0x010f260000000a00 */
[----:B------:R-:W3:Y:S01]  /*0cd0*/  LDS R4, [UR8+0x1c] ;  /* 0x00001c08ff047984 */ /* 0x000ee20008000800 */
[C---:B----4-:R-:W-:Y:S01]  /*0ce0*/  SHF.L.U64.HI R9, R8.reuse, 0x1, R9 ;  /* 0x0000000108097819 */ /* 0x050fe20000010209 */
[----:B------:R-:W-:-:S03]  /*0cf0*/  IMAD.SHL.U32 R6, R8, 0x2, RZ ;  /* 0x0000000208067824 */ /* 0x000fc600078e00ff */
[--C-:B-----5:R-:W-:Y:S02]  /*0d00*/  SHF.R.U32.HI R11, RZ, 0x4, R9.reuse ;  /* 0x00000004ff0b7819 */ /* 0x120fe40000011609 */
[----:B------:R-:W-:-:S05]  /*0d10*/  SHF.R.U64 R6, R6, 0x4, R9 ;  /* 0x0000000406067819 */ /* 0x000fca0000001209 */
[----:B------:R4:W-:Y:S01]  /*0d20*/  STS [UR8+0xc], R6 ;  /* 0x00000c06ff007988 */ /* 0x0009e20008000808 */
[----:B--2---:R-:W-:Y:S02]  /*0d30*/  LOP3.LUT R5, R5, 0x7, RZ, 0xb8, !PT ;  /* 0x0000000705057812 */ /* 0x004fe400078eb8ff */
[----:B---3--:R-:W-:-:S03]  /*0d40*/  LOP3.LUT R4, R4, 0xf, R11, 0xb8, !PT ;  /* 0x0000000f04047812 */ /* 0x008fc600078eb80b */
[----:B------:R4:W-:Y:S04]  /*0d50*/  STS [UR8+0x34], R5 ;  /* 0x00003405ff007988 */ /* 0x0009e80008000808 */
[----:B------:R4:W-:Y:S02]  /*0d60*/  STS [UR8+0x1c], R4 ;  /* 0x00001c04ff007988 */ /* 0x0009e40008000808 */
.L_x_27:
[----:B------:R-:W-:Y:S05]  /*0d70*/  BSYNC.RECONVERGENT B1 ;  /* 0x0000000000017941 */ /* 0x000fea0003800200 */
.L_x_26:
[----:B------:R-:W-:Y:S04]  /*0d80*/  BSSY.RECONVERGENT B2, `(.L_x_28) ;  /* 0x000001a000027945 */ /* 0x000fe80003800200 */
[----:B------:R-:W-:Y:S04]  /*0d90*/  BSSY.RELIABLE B1, `(.L_x_29) ;  /* 0x0000015000017945 */ /* 0x000fe80003800100 */
[----:B------:R-:W-:Y:S05]  /*0da0*/  @P3 BRA `(.L_x_30) ;  /* 0x0000000000203947 */ /* 0x000fea0003800000 */
[----:B--2-4-:R-:W2:Y:S02]  /*0db0*/  LDS R4, [UR8+0x34] ;  /* 0x00003408ff047984 */ /* 0x014ea40008000800 */
[----:B--2---:R-:W-:-:S05]  /*0dc0*/  LOP3.LUT R4, R4, 0x38, RZ, 0xb8, !PT ;  /* 0x0000003804047812 */ /* 0x004fca00078eb8ff */
[----:B------:R2:W-:Y:S01]  /*0dd0*/  STS [UR8+0x34], R4 ;  /* 0x00003404ff007988 */ /* 0x0005e20008000808 */
[----:B------:R-:W-:Y:S05]  /*0de0*/  @P3 BRA `(.L_x_31) ;  /* 0x0000000000203947 */ /* 0x000fea0003800000 */
[----:B--2---:R-:W2:Y:S01]  /*0df0*/  LDS R4, [UR8+0x8] ;  /* 0x00000808ff047984 */ /* 0x004ea20008000800 */
[----:B------:R-:W-:-:S05]  /*0e00*/  IMAD.MOV.U32 R5, RZ, RZ, 0x780 ;  /* 0x00000780ff057424 */ /* 0x000fca00078e00ff */
[----:B--2---:R-:W-:-:S05]  /*0e10*/  LOP3.LUT R4, R4, 0x300, R5, 0xd8, !PT ;  /* 0x0000030004047812 */ /* 0x004fca00078ed805 */
[----:B------:R2:W-:Y:S02]  /*0e20*/  STS [UR8+0x8], R4 ;  /* 0x00000804ff007988 */ /* 0x0005e40008000808 */
.L_x_30:
[----:B------:R-:W-:Y:S05]  /*0e30*/  @P3 BRA `(.L_x_32) ;  /* 0x0000000000283947 */ /* 0x000fea0003800000 */
[----:B--2-4-:R-:W2:Y:S02]  /*0e40*/  LDS R4, [UR8+0x8] ;  /* 0x00000808ff047984 */ /* 0x014ea40008000800 */
[----:B--2---:R-:W-:-:S05]  /*0e50*/  LOP3.LUT R4, R4, 0x1800, RZ, 0xb8, !PT ;  /* 0x0000180004047812 */ /* 0x004fca00078eb8ff */
[----:B------:R4:W-:Y:S02]  /*0e60*/  STS [UR8+0x8], R4 ;  /* 0x00000804ff007988 */ /* 0x0009e40008000808 */
.L_x_31:
[----:B------:R-:W-:Y:S05]  /*0e70*/  @P3 BREAK.RELIABLE B1 ;  /* 0x0000000000013942 */ /* 0x000fea0003800100 */
[----:B------:R-:W-:Y:S05]  /*0e80*/  @P3 BRA `(.L_x_33) ;  /* 0x0000000000243947 */ /* 0x000fea0003800000 */
[----:B--2-4-:R-:W2:Y:S01]  /*0e90*/  LDS R4, [UR8+0x8] ;  /* 0x00000808ff047984 */ /* 0x014ea20008000800 */
[----:B------:R-:W-:-:S05]  /*0ea0*/  IMAD.MOV.U32 R5, RZ, RZ, 0x6000 ;  /* 0x00006000ff057424 */ /* 0x000fca00078e00ff */
[----:B--2---:R-:W-:-:S04]  /*0eb0*/  LOP3.LUT R4, R4, 0x6000, R5, 0xd8, !PT ;  /* 0x0000600004047812 */ /* 0x004fc800078ed805 */
[----:B------:R-:W-:-:S05]  /*0ec0*/  LOP3.LUT R4, R4, 0x400000, RZ, 0xb8, !PT ;  /* 0x0040000004047812 */ /* 0x000fca00078eb8ff */
[----:B------:R2:W-:Y:S02]  /*0ed0*/  STS [UR8+0x8], R4 ;  /* 0x00000804ff007988 */ /* 0x0005e40008000808 */
.L_x_32:
[----:B------:R-:W-:Y:S05]  /*0ee0*/  BSYNC.RELIABLE B1 ;  /* 0x0000000000017941 */ /* 0x000fea0003800100 */
.L_x_29:
[----:B--2-4-:R-:W2:Y:S02]  /*0ef0*/  @!P3 LDS R4, [UR8+0x8] ;  /* 0x00000808ff04b984 */ /* 0x014ea40008000800 */
[----:B--2---:R-:W-:-:S05]  /*0f00*/  @!P3 LOP3.LUT R4, R4, 0x8000, RZ, 0xb8, !PT ;  /* 0x000080000404b812 */ /* 0x004fca00078eb8ff */
[----:B------:R2:W-:Y:S02]  /*0f10*/  @!P3 STS [UR8+0x8], R4 ;  /* 0x00000804ff00b988 */ /* 0x0005e40008000808 */
.L_x_33:
[----:B------:R-:W-:Y:S05]  /*0f20*/  BSYNC.RECONVERGENT B2 ;  /* 0x0000000000027941 */ /* 0x000fea0003800200 */
.L_x_28:
[----:B------:R-:W-:Y:S05]  /*0f30*/  WARPSYNC.ALL ;  /* 0x0000000000007948 */ /* 0x000fea0003800000 */
[----:B------:R-:W-:Y:S01]  /*0f40*/  NOP ;  /* 0x0000000000007918 */ /* 0x000fe20000000000 */
[----:B------:R-:W-:-:S04]  /*0f50*/  UIADD3 UR5, UPT, UPT, UR4, 0x80, URZ ;  /* 0x0000008004057890 */ /* 0x000fc8000fffe0ff */
[----:B------:R-:W-:-:S04]  /*0f60*/  UIADD3 UR26, UP0, UPT, UR5, UR20, URZ ;  /* 0x00000014051a7290 */ /* 0x000fc8000ff1e0ff */
[----:B------:R-:W-:Y:S01]  /*0f70*/  ULEA.HI.X.SX32 UR27, UR5, UR21, 0x1, UP0 ;  /* 0x00000015051b7291 */ /* 0x000fe200080f0eff */
[----:B------:R-:W-:Y:S11]  /*0f80*/  @P0 BRA `(.L_x_34) ;  /* 0x0000000000300947 */ /* 0x000ff60003800000 */
[----:B--2-4-:R-:W2:Y:S01]  /*0f90*/  S2R R4, SR_LANEID ;  /* 0x0000000000047919 */ /* 0x014ea20000000000 */
[----:B------:R-:W-:Y:S05]  /*0fa0*/  WARPSYNC.ALL ;  /* 0x0000000000007948 */ /* 0x000fea0003800000 */
[----:B------:R-:W-:Y:S01]  /*0fb0*/  NOP ;  /* 0x0000000000007918 */ /* 0x000fe20000000000 */
[----:B--2---:R-:W-:-:S05]  /*0fc0*/  IMAD.SHL.U32 R6, R4, 0x4, RZ ;  /* 0x0000000404067824 */ /* 0x004fca00078e00ff */
[----:B------:R-:W2:Y:S01]  /*0fd0*/  LDS R9, [R6+UR8] ;  /* 0x0000000806097984 */ /* 0x000ea20008000800 */
[----:B------:R-:W-:-:S05]  /*0fe0*/  IADD3 R4, P1, PT, R6, UR26, RZ ;  /* 0x0000001a06047c10 */ /* 0x000fca000ff3e0ff */
[----:B------:R-:W-:-:S05]  /*0ff0*/  IMAD.X R5, RZ, RZ, UR27, P1 ;  /* 0x0000001bff057e24 */ /* 0x000fca00088e06ff */
[----:B--2---:R2:W4:Y:S01]  /*1000*/  ATOMG.E.EXCH.STRONG.GPU PT, RZ, [R4], R9 ;  /* 0x0000000904ff73a8 */ /* 0x00452200041ee100 */
[----:B------:R-:W-:-:S04]  /*1010*/  DEPBAR {5,4,3,2,1,0} ;  /* 0x0000003f0000791a */ /* 0x000fc80000000000 */
[----:B------:R-:W3:Y:S02]  /*1020*/  CCTL.E.C.LDCU.IV.DEEP [UR26] ;  /* 0x000000001a007540 */ /* 0x000ee40009c08000 */
[----:B---3--:R2:W-:Y:S01]  /*1030*/  UTMACCTL.IV [UR26] ;  /* 0x000000001a0079b9 */ /* 0x0085e20008000000 */
[----:B------:R-:W-:Y:S01]  /*1040*/  NOP ;  /* 0x0000000000007918 */ /* 0x000fe20000000000 */
.L_x_34:
[----:B------:R-:W-:Y:S05]  /*1050*/  @P0 BRA `(.L_x_35) ;  /* 0x00000000000c0947 */ /* 0x000fea0003800000 */
[----:B------:R0:W-:Y:S01]  /*1060*/  UTMACMDFLUSH ;  /* 0x00000000000079b7 */ /* 0x0001e20000000000 */
[----:B------:R-:W-:Y:S05]  /*1070*/  @P0 BRA `(.L_x_35) ;  /* 0x0000000000040947 */ /* 0x000fea0003800000 */
[----:B------:R-:W-:-:S04]  /*1080*/  DEPBAR.LE SB0, 0x0 ;  /* 0x000080000000791a */ /* 0x000fc80000000000 */
.L_x_35:
[----:B------:R-:W-:Y:S05]  /*1090*/  WARPSYNC.ALL ;  /* 0x0000000000007948 */ /* 0x000fea0003800000 */
[----:B------:R-:W-:Y:S01]  /*10a0*/  NOP ;  /* 0x0000000000007918 */ /* 0x000fe20000000000 */
[----:B----4-:R-:W-:Y:S06]  /*10b0*/  BAR.SYNC.DEFER_BLOCKING 0x0 ;  /* 0x0000000000007b1d */ /* 0x010fec0000010000 */
[----:B------:R-:W-:Y:S02]  /*10c0*/  BSSY.RECONVERGENT B2, `(.L_x_36) ;  /* 0x000000b000027945 */ /* 0x000fe40003800200 */
[----:B------:R-:W-:Y:S06]  /*10d0*/  BAR.SYNC.DEFER_BLOCKING 0x0 ;  /* 0x0000000000007b1d */ /* 0x000fec0000010000 */
[----:B------:R4:W-:Y:S01]  /*10e0*/  @!P0 STS [R10], RZ ;  /* 0x000000ff0a008388 */ /* 0x0009e20000000800 */
[----:B------:R-:W-:Y:S01]  /*10f0*/  NOP ;  /* 0x0000000000007918 */ /* 0x000fe20000000000 */
[----:B------:R-:W-:Y:S05]  /*1100*/  @P3 BRA `(.L_x_37) ;  /* 0x0000000000183947 */ /* 0x000fea0003800000 */
[----:B--2---:R-:W2:Y:S01]  /*1110*/  LDS R4, [UR8+0x8] ;  /* 0x00000808ff047984 */ /* 0x004ea20008000800 */
[----:B------:R-:W3:Y:S01]  /*1120*/  LDC.64 R8, c[0x0][0x390] ;  /* 0x0000e400ff087b82 */ /* 0x000ee20000000a00 */
[----:B------:R-:W-:Y:S02]  /*1130*/  IMAD.MOV.U32 R5, RZ, RZ, 0x70 ;  /* 0x00000070ff057424 */ /* 0x000fe400078e00ff */
[----:B---3--:R3:W-:Y:S03]  /*1140*/  STS.64 [UR8], R8 ;  /* 0x00000008ff007988 */ /* 0x0087e60008000a08 */
[----:B--2---:R-:W-:-:S05]  /*1150*/  LOP3.LUT R4, R4, 0x10, R5, 0xd8, !PT ;  /* 0x0000001004047812 */ /* 0x004fca00078ed805 */
[----:B------:R3:W-:Y:S02]  /*1160*/  STS [UR8+0x8], R4 ;  /* 0x00000804ff007988 */ /* 0x0007e40008000808 */
.L_x_37:
[----:B--2---:R-:W-:Y:S05]  /*1170*/  BSYNC.RECONVERGENT B2 ;  /* 0x0000000000027941 */ /* 0x004fea0003800200 */
.L_x_36:
[----:B------:R-:W-:Y:S04]  /*1180*/  BSSY.RECONVERGENT B3, `(.L_x_38) ;  /* 0x0000011000037945 */ /* 0x000fe80003800200 */
[----:B------:R-:W-:Y:S04]  /*1190*/  BSSY.RELIABLE B2, `(.L_x_39) ;  /* 0x000000e000027945 */ /* 0x000fe80003800100 */
[----:B------:R-:W-:Y:S05]  /*11a0*/  @P3 BRA `(.L_x_40) ;  /* 0x0000000000243947 */ /* 0x000fea0003800000 */
[----:B---3--:R-:W2:Y:S01]  /*11b0*/  LDS R4, [UR8+0x34] ;  /* 0x00003408ff047984 */ /* 0x008ea20008000800 */
[----:B------:R-:W-:-:S05]  /*11c0*/  IMAD.MOV.U32 R5, RZ, RZ, 0x3f000000 ;  /* 0x3f000000ff057424 */ /* 0x000fca00078e00ff */
[----:B--2---:R-:W-:-:S05]  /*11d0*/  LOP3.LUT R4, R4, 0xff000000, R5, 0xb8, !PT ;  /* 0xff00000004047812 */ /* 0x004fca00078eb805 */
[----:B------:R2:W-:Y:S01]  /*11e0*/  STS [UR8+0x34], R4 ;  /* 0x00003404ff007988 */ /* 0x0005e20008000808 */
[----:B------:R-:W-:Y:S05]  /*11f0*/  @P3 BRA `(.L_x_41) ;  /* 0x00000000001c3947 */ /* 0x000fea0003800000 */
[----:B--2---:R-:W2:Y:S01]  /*1200*/  LDS R4, [UR8+0x38] ;  /* 0x00003808ff047984 */ /* 0x004ea20008000800 */
[----:B------:R-:W-:-:S05]  /*1210*/  IMAD.MOV.U32 R5, RZ, RZ, 0x7f ;  /* 0x0000007fff057424 */ /* 0x000fca00078e00ff */
[----:B--2---:R-:W-:-:S05]  /*1220*/  LOP3.LUT R4, R4, 0xff, R5, 0xb8, !PT ;  /* 0x000000ff04047812 */ /* 0x004fca00078eb805 */
[----:B------:R2:W-:Y:S02]  /*1230*/  STS [UR8+0x38], R4 ;  /* 0x00003804ff007988 */ /* 0x0005e40008000808 */
.L_x_40:
[----:B------:R-:W-:Y:S05]  /*1240*/  @P3 BREAK.RELIABLE B2 ;  /* 0x0000000000023942 */ /* 0x000fea0003800100 */
[----:B------:R-:W-:Y:S05]  /*1250*/  @P3 BRA `(.L_x_42) ;  /* 0x00000000000c3947 */ /* 0x000fea0003800000 */
[----:B------:R2:W-:Y:S02]  /*1260*/  STS [UR8+0x20], R3 ;  /* 0x00002003ff007988 */ /* 0x0005e40008000808 */
.L_x_41:
[----:B------:R-:W-:Y:S05]  /*1270*/  BSYNC.RELIABLE B2 ;  /* 0x0000000000027941 */ /* 0x000fea0003800100 */
.L_x_39:
[----:B------:R2:W-:Y:S02]  /*1280*/  @!P3 STS [UR8+0x24], R2 ;  /* 0x00002402ff00b988 */ /* 0x0005e40008000808 */
.L_x_42:
[----:B------:R-:W-:Y:S05]  /*1290*/  BSYNC.RECONVERGENT B3 ;  /* 0x0000000000037941 */ /* 0x000fea0003800200 */
.L_x_38:
[----:B------:R-:W-:Y:S05]  /*12a0*/  WARPSYNC.ALL ;  /* 0x0000000000007948 */ /* 0x000fea0003800000 */
[----:B------:R-:W-:Y:S01]  /*12b0*/  NOP ;  /* 0x0000000000007918 */ /* 0x000fe20000000000 */
[----:B------:R-:W-:Y:S04]  /*12c0*/  BSSY.RECONVERGENT B3, `(.L_x_43) ;  /* 0x000000e000037945 */ /* 0x000fe80003800200 */
[----:B------:R-:W-:Y:S05]  /*12d0*/  @P3 BRA `(.L_x_44) ;  /* 0x0000000000303947 */ /* 0x000fea0003800000 */
[----:B--2--5:R-:W2:Y:S01]  /*12e0*/  LDS R3, [UR8+0x34] ;  /* 0x00003408ff037984 */ /* 0x024ea20008000800 */
[----:B---3--:R-:W3:Y:S03]  /*12f0*/  LDC.64 R4, c[0x0][0x3b8] ;  /* 0x0000ee00ff047b82 */ /* 0x008ee60000000a00 */
[----:B------:R-:W5:Y:S01]  /*1300*/  LDS R2, [UR8+0x1c] ;  /* 0x00001c08ff027984 */ /* 0x000f620008000800 */
[C---:B---3--:R-:W-:Y:S01]  /*1310*/  SHF.L.U64.HI R5, R4.reuse, 0x1, R5 ;  /* 0x0000000104057819 */ /* 0x048fe20000010205 */
[----:B------:R-:W-:-:S03]  /*1320*/  IMAD.SHL.U32 R4, R4, 0x2, RZ ;  /* 0x0000000204047824 */ /* 0x000fc600078e00ff */
[--C-:B------:R-:W-:Y:S02]  /*1330*/  SHF.R.U32.HI R9, RZ, 0x4, R5.reuse ;  /* 0x00000004ff097819 */ /* 0x100fe40000011605 */
[----:B------:R-:W-:-:S05]  /*1340*/  SHF.R.U64 R4, R4, 0x4, R5 ;  /* 0x0000000404047819 */ /* 0x000fca0000001205 */
[----:B------:R3:W-:Y:S01]  /*1350*/  STS [UR8+0xc], R4 ;  /* 0x00000c04ff007988 */ /* 0x0007e20008000808 */
[----:B--2---:R-:W-:Y:S02]  /*1360*/  LOP3.LUT R3, R3, 0x7, RZ, 0xb8, !PT ;  /* 0x0000000703037812 */ /* 0x004fe400078eb8ff */
[----:B-----5:R-:W-:-:S03]  /*1370*/  LOP3.LUT R2, R2, 0xf, R9, 0xb8, !PT ;  /* 0x0000000f02027812 */ /* 0x020fc600078eb809 */
[----:B------:R3:W-:Y:S04]  /*1380*/  STS [UR8+0x34], R3 ;  /* 0x00003403ff007988 */ /* 0x0007e80008000808 */
[----:B------:R3:W-:Y:S02]  /*1390*/  STS [UR8+0x1c], R2 ;  /* 0x00001c02ff007988 */ /* 0x0007e40008000808 */
.L_x_44:
[----:B------:R-:W-:Y:S05]  /*13a0*/  BSYNC.RECONVERGENT B3 ;  /* 0x0000000000037941 */ /* 0x000fea0003800200 */
.L_x_43:
[----:B------:R-:W-:Y:S04]  /*13b0*/  BSSY.RECONVERGENT B4, `(.L_x_45) ;  /* 0x000001a000047945 */ /* 0x000fe80003800200 */
[----:B------:R-:W-:Y:S04]  /*13c0*/  BSSY.RELIABLE B3, `(.L_x_46) ;  /* 0x0000015000037945 */ /* 0x000fe80003800100 */
[----:B------:R-:W-:Y:S05]  /*13d0*/  @P3 BRA `(.L_x_47) ;  /* 0x0000000000203947 */ /* 0x000fea0003800000 */
[----:B--23--:R-:W2:Y:S02]  /*13e0*/  LDS R2, [UR8+0x34] ;  /* 0x00003408ff027984 */ /* 0x00cea40008000800 */
[----:B--2---:R-:W-:-:S05]  /*13f0*/  LOP3.LUT R2, R2, 0x38, RZ, 0xb8, !PT ;  /* 0x0000003802027812 */ /* 0x004fca00078eb8ff */
[----:B------:R2:W-:Y:S01]  /*1400*/  STS [UR8+0x34], R2 ;  /* 0x00003402ff007988 */ /* 0x0005e20008000808 */
[----:B------:R-:W-:Y:S05]  /*1410*/  @P3 BRA `(.L_x_48) ;  /* 0x0000000000203947 */ /* 0x000fea0003800000 */
[----:B--2---:R-:W2:Y:S01]  /*1420*/  LDS R2, [UR8+0x8] ;  /* 0x00000808ff027984 */ /* 0x004ea20008000800 */
[----:B-----5:R-:W-:-:S05]  /*1430*/  IMAD.MOV.U32 R3, RZ, RZ, 0x780 ;  /* 0x00000780ff037424 */ /* 0x020fca00078e00ff */
[----:B--2---:R-:W-:-:S05]  /*1440*/  LOP3.LUT R2, R2, 0x300, R3, 0xd8, !PT ;  /* 0x0000030002027812 */ /* 0x004fca00078ed803 */
[----:B------:R2:W-:Y:S02]  /*1450*/  STS [UR8+0x8], R2 ;  /* 0x00000802ff007988 */ /* 0x0005e40008000808 */
.L_x_47:
[----:B------:R-:W-:Y:S05]  /*1460*/  @P3 BRA `(.L_x_49) ;  /* 0x0000000000283947 */ /* 0x000fea0003800000 */
[----:B--23--:R-:W2:Y:S02]  /*1470*/  LDS R2, [UR8+0x8] ;  /* 0x00000808ff027984 */ /* 0x00cea40008000800 */
[----:B--2---:R-:W-:-:S05]  /*1480*/  LOP3.LUT R2, R2, 0x1800, RZ, 0xb8, !PT ;  /* 0x0000180002027812 */ /* 0x004fca00078eb8ff */
[----:B------:R3:W-:Y:S02]  /*1490*/  STS [UR8+0x8], R2 ;  /* 0x00000802ff007988 */ /* 0x0007e40008000808 */
.L_x_48:
[----:B------:R-:W-:Y:S05]  /*14a0*/  @P3 BREAK.RELIABLE B3 ;  /* 0x0000000000033942 */ /* 0x000fea0003800100 */
[----:B------:R-:W-:Y:S05]  /*14b0*/  @P3 BRA `(.L_x_50) ;  /* 0x0000000000243947 */ /* 0x000fea0003800000 */
[----:B--23--:R-:W2:Y:S01]  /*14c0*/  LDS R2, [UR8+0x8] ;  /* 0x00000808ff027984 */ /* 0x00cea20008000800 */
[----:B-----5:R-:W-:-:S05]  /*14d0*/  IMAD.MOV.U32 R3, RZ, RZ, 0x6000 ;  /* 0x00006000ff037424 */ /* 0x020fca00078e00ff */
[----:B--2---:R-:W-:-:S04]  /*14e0*/  LOP3.LUT R2, R2, 0x6000, R3, 0xd8, !PT ;  /* 0x0000600002027812 */ /* 0x004fc800078ed803 */
[----:B------:R-:W-:-:S05]  /*14f0*/  LOP3.LUT R2, R2, 0x400000, RZ, 0xb8, !PT ;  /* 0x0040000002027812 */ /* 0x000fca00078eb8ff */
[----:B------:R2:W-:Y:S02]  /*1500*/  STS [UR8+0x8], R2 ;  /* 0x00000802ff007988 */ /* 0x0005e40008000808 */
.L_x_49:
[----:B------:R-:W-:Y:S05]  /*1510*/  BSYNC.RELIABLE B3 ;  /* 0x0000000000037941 */ /* 0x000fea0003800100 */
.L_x_46:
[----:B--23--:R-:W2:Y:S02]  /*1520*/  @!P3 LDS R2, [UR8+0x8] ;  /* 0x00000808ff02b984 */ /* 0x00cea40008000800 */
[----:B--2---:R-:W-:-:S05]  /*1530*/  @!P3 LOP3.LUT R2, R2, 0x8000, RZ, 0xb8, !PT ;  /* 0x000080000202b812 */ /* 0x004fca00078eb8ff */
[----:B------:R2:W-:Y:S02]  /*1540*/  @!P3 STS [UR8+0x8], R2 ;  /* 0x00000802ff00b988 */ /* 0x0005e40008000808 */
.L_x_50:
[----:B------:R-:W-:Y:S05]  /*1550*/  BSYNC.RECONVERGENT B4 ;  /* 0x0000000000047941 */ /* 0x000fea0003800200 */
.L_x_45:
[----:B------:R-:W-:Y:S05]  /*1560*/  WARPSYNC.ALL ;  /* 0x0000000000007948 */ /* 0x000fea0003800000 */
[----:B------:R-:W-:Y:S01]  /*1570*/  NOP ;  /* 0x0000000000007918 */ /* 0x000fe20000000000 */
[----:B------:R-:W-:-:S04]  /*1580*/  UIADD3 UR4, UPT, UPT, UR4, 0x100, URZ ;  /* 0x0000010004047890 */ /* 0x000fc8000fffe0ff */
[----:B------:R-:W-:-:S04]  /*1590*/  UIADD3 UR20, UP0, UPT, UR4, UR20, URZ ;  /* 0x0000001404147290 */ /* 0x000fc8000ff1e0ff */
[----:B------:R-:W-:Y:S01]  /*15a0*/  ULEA.HI.X.SX32 UR21, UR4, UR21, 0x1, UP0 ;  /* 0x0000001504157291 */ /* 0x000fe200080f0eff */
[----:B------:R-:W-:Y:S11]  /*15b0*/  @P0 BRA `(.L_x_51) ;  /* 0x0000000000300947 */ /* 0x000ff60003800000 */
[----:B--23--:R-:W2:Y:S01]  /*15c0*/  S2R R2, SR_LANEID ;  /* 0x0000000000027919 */ /* 0x00cea20000000000 */
[----:B------:R-:W-:Y:S05]  /*15d0*/  WARPSYNC.ALL ;  /* 0x0000000000007948 */ /* 0x000fea0003800000 */
[----:B------:R-:W-:Y:S01]  /*15e0*/  NOP ;  /* 0x0000000000007918 */ /* 0x000fe20000000000 */
[----:B--2---:R-:W-:-:S05]  /*15f0*/  IMAD.SHL.U32 R4, R2, 0x4, RZ ;  /* 0x0000000402047824 */ /* 0x004fca00078e00ff */
[----:B------:R-:W2:Y:S01]  /*1600*/  LDS R5, [R4+UR8] ;  /* 0x0000000804057984 */ /* 0x000ea20008000800 */
[----:B------:R-:W-:-:S05]  /*1610*/  IADD3 R2, P1, PT, R4, UR20, RZ ;  /* 0x0000001404027c10 */ /* 0x000fca000ff3e0ff */
[----:B-----5:R-:W-:-:S05]  /*1620*/  IMAD.X R3, RZ, RZ, UR21, P1 ;  /* 0x00000015ff037e24 */ /* 0x020fca00088e06ff */
[----:B--2---:R2:W3:Y:S01]  /*1630*/  ATOMG.E.EXCH.STRONG.GPU PT, RZ, [R2], R5 ;  /* 0x0000000502ff73a8 */ /* 0x0044e200041ee100 */
[----:B------:R-:W-:-:S04]  /*1640*/  DEPBAR {5,4,3,2,1,0} ;  /* 0x0000003f0000791a */ /* 0x000fc80000000000 */
[----:B------:R-:W5:Y:S02]  /*1650*/  CCTL.E.C.LDCU.IV.DEEP [UR20] ;  /* 0x0000000014007540 */ /* 0x000f640009c08000 */
[----:B-----5:R2:W-:Y:S01]  /*1660*/  UTMACCTL.IV [UR20] ;  /* 0x00000000140079b9 */ /* 0x0205e20008000000 */
[----:B------:R-:W-:Y:S01]  /*1670*/  NOP ;  /* 0x0000000000007918 */ /* 0x000fe20000000000 */
.L_x_51:
[----:B------:R-:W-:Y:S05]  /*1680*/  @P0 BRA `(.L_x_52) ;  /* 0x00000000000c0947 */ /* 0x000fea0003800000 */
[----:B------:R0:W-:Y:S01]  /*1690*/  UTMACMDFLUSH ;  /* 0x00000000000079b7 */ /* 0x0001e20000000000 */
[----:B------:R-:W-:Y:S05]  /*16a0*/  @P0 BRA `(.L_x_52) ;  /* 0x0000000000040947 */ /* 0x000fea0003800000 */
[----:B------:R-:W-:-:S04]  /*16b0*/  DEPBAR.LE SB0, 0x0 ;  /* 0x000080000000791a */ /* 0x000fc80000000000 */
.L_x_52:
[----:B------:R-:W-:Y:S05]  /*16c0*/  WARPSYNC.ALL ;  /* 0x0000000000007948 */ /* 0x000fea0003800000 */
[----:B------:R-:W-:Y:S01]  /*16d0*/  NOP ;  /* 0x0000000000007918 */ /* 0x000fe20000000000 */
[----:B---3--:R-:W-:Y:S01]  /*16e0*/  BAR.SYNC.DEFER_BLOCKING 0x0 ;  /* 0x0000000000007b1d */ /* 0x008fe20000010000 */
[----:B--2---:R-:W-:Y:S01]  /*16f0*/  SHF.R.U32.HI R2, RZ, 0x5, R0 ;  /* 0x00000005ff027819 */ /* 0x004fe20000011600 */
[----:B------:R-:W-:-:S03]  /*1700*/  UIADD3 UR12, UPT, UPT, UR8, 0x18020, URZ ;  /* 0x00018020080c7890 */ /* 0x000fc6000fffe0ff */
[----:B------:R-:W-:Y:S01]  /*1710*/  R2UR UR22, R2 ;  /* 0x00000000021672ca */ /* 0x000fe200000e0000 */
[----:B------:R-:W-:Y:S01]  /*1720*/  VOTEU.ALL UP0, P3 ;  /* 0x0000000000ff7886 */ /* 0x000fe20001800000 */
[----:B------:R-:W-:Y:S01]  /*1730*/  UMOV UR4, 0x1 ;  /* 0x0000000100047882 */ /* 0x000fe20000000000 */
[----:B------:R-:W-:Y:S01]  /*1740*/  VOTEU.ALL UP1, P3 ;  /* 0x0000000000ff7886 */ /* 0x000fe20001820000 */
[----:B------:R-:W-:Y:S02]  /*1750*/  BSSY.RECONVERGENT B4, `(.L_x_53) ;  /* 0x0000018000047945 */ /* 0x000fe40003800200 */
[----:B------:R-:W-:-:S04]  /*1760*/  @!UP0 UIADD3 UR10, UPT, UPT, -UR4, 0x100000, URZ ;  /* 0x00100000040a8890 */ /* 0x000fc8000fffe1ff */
[----:B------:R-:W-:Y:S02]  /*1770*/  @!UP0 USHF.L.U32 UR11, UR10, 0xb, URZ ;  /* 0x0000000b0a0b8899 */ /* 0x000fe400080006ff */
[----:B------:R-:W-:Y:S02]  /*1780*/  @!UP0 USHF.L.U32 UR10, UR10, 0x1, URZ ;  /* 0x000000010a0a8899 */ /* 0x000fe400080006ff */
[----:B------:R-:W-:-:S04]  /*1790*/  @!UP0 UIADD3 UR4, UPT, UPT, -UR4, 0x100000, URZ ;  /* 0x0010000004048890 */ /* 0x000fc8000fffe1ff */
[----:B------:R-:W-:Y:S02]  /*17a0*/  @!UP0 USHF.L.U32 UR5, UR4, 0xb, URZ ;  /* 0x0000000b04058899 */ /* 0x000fe400080006ff */
[----:B------:R-:W-:Y:S01]  /*17b0*/  @!UP0 USHF.L.U32 UR4, UR4, 0x1, URZ ;  /* 0x0000000104048899 */ /* 0x000fe200080006ff */
[----:B------:R-:W-:Y:S01]  /*17c0*/  VOTEU.ALL UP0, P3 ;  /* 0x0000000000ff7886 */ /* 0x000fe20001800000 */
[----:B------:R-:W2:Y:S04]  /*17d0*/  FENCE.VIEW.ASYNC.S ;  /* 0x00000000000073c6 */ /* 0x000ea80000000000 */
[----:B--2---:R2:W3:Y:S06]  /*17e0*/  @!UP0 SYNCS.EXCH.64 URZ, [UR8+0x18000], UR10 ;  /* 0x0180000a08ff85b2 */ /* 0x0044ec0008000100 */
[----:B------:R2:W3:Y:S02]  /*17f0*/  @!UP1 SYNCS.EXCH.64 URZ, [UR8+0x18020], UR4 ;  /* 0x0180200408ff95b2 */ /* 0x0004e40008000100 */
[----:B---3--:R-:W-:Y:S06]  /*1800*/  BAR.SYNC.DEFER_BLOCKING 0x0 ;  /* 0x0000000000007b1d */ /* 0x008fec0000010000 */
[----:B------:R-:W-:Y:S05]  /*1810*/  @P3 BRA `(.L_x_54) ;  /* 0x00000000002c3947 */ /* 0x000fea0003800000 */
[----:B--2---:R-:W-:Y:S02]  /*1820*/  UMOV UR4, 0x1 ;  /* 0x0000000100047882 */ /* 0x004fe40000000000 */
[----:B------:R-:W-:-:S04]  /*1830*/  UIADD3 UR10, UPT, UPT, -UR4, 0x100000, URZ ;  /* 0x00100000040a7890 */ /* 0x000fc8000fffe1ff */
[----:B------:R-:W-:Y:S02]  /*1840*/  USHF.L.U32 UR11, UR10, 0xb, URZ ;  /* 0x0000000b0a0b7899 */ /* 0x000fe400080006ff */
[----:B------:R-:W-:Y:S02]  /*1850*/  USHF.L.U32 UR10, UR10, 0x1, URZ ;  /* 0x000000010a0a7899 */ /* 0x000fe400080006ff */
[----:B------:R-:W-:-:S04]  /*1860*/  UIADD3 UR4, UPT, UPT, -UR4, 0x100000, URZ ;  /* 0x0010000004047890 */ /* 0x000fc8000fffe1ff */
[----:B------:R-:W-:Y:S02]  /*1870*/  USHF.L.U32 UR5, UR4, 0xb, URZ ;  /* 0x0000000b04057899 */ /* 0x000fe400080006ff */
[----:B------:R-:W-:Y:S01]  /*1880*/  USHF.L.U32 UR4, UR4, 0x1, URZ ;  /* 0x0000000104047899 */ /* 0x000fe200080006ff */
[----:B------:R-:W2:Y:S03]  /*1890*/  FENCE.VIEW.ASYNC.S ;  /* 0x00000000000073c6 */ /* 0x000ea60000000000 */
[----:B--2---:R3:W2:Y:S08]  /*18a0*/  SYNCS.EXCH.64 URZ, [UR8+0x18008], UR10 ;  /* 0x0180080a08ff75b2 */ /* 0x0046b00008000100 */
[----:B------:R3:W4:Y:S02]  /*18b0*/  SYNCS.EXCH.64 URZ, [UR8+0x18028], UR4 ;  /* 0x0180280408ff75b2 */ /* 0x0007240008000100 */
[----:B---3--:R-:W-:Y:S01]  /*18c0*/  NOP ;  /* 0x0000000000007918 */ /* 0x008fe20000000000 */
.L_x_54:
[----:B--2---:R-:W-:Y:S05]  /*18d0*/  BSYNC.RECONVERGENT B4 ;  /* 0x0000000000047941 */ /* 0x004fea0003800200 */
.L_x_53:
[----:B----4-:R-:W-:Y:S06]  /*18e0*/  BAR.SYNC.DEFER_BLOCKING 0x0 ;  /* 0x0000000000007b1d */ /* 0x010fec0000010000 */
[----:B------:R-:W-:Y:S04]  /*18f0*/  BSSY.RECONVERGENT B4, `(.L_x_55) ;  /* 0x000000d000047945 */ /* 0x000fe80003800200 */
[----:B------:R-:W-:Y:S05]  /*1900*/  @P3 BRA `(.L_x_56) ;  /* 0x00000000002c3947 */ /* 0x000fea0003800000 */
[----:B------:R-:W-:Y:S02]  /*1910*/  UMOV UR4, 0x1 ;  /* 0x0000000100047882 */ /* 0x000fe40000000000 */
[----:B------:R-:W-:-:S04]  /*1920*/  UIADD3 UR10, UPT, UPT, -UR4, 0x100000, URZ ;  /* 0x00100000040a7890 */ /* 0x000fc8000fffe1ff */
[----:B------:R-:W-:Y:S02]  /*1930*/  USHF.L.U32 UR11, UR10, 0xb, URZ ;  /* 0x0000000b0a0b7899 */ /* 0x000fe400080006ff */
[----:B------:R-:W-:Y:S02]  /*1940*/  USHF.L.U32 UR10, UR10, 0x1, URZ ;  /* 0x000000010a0a7899 */ /* 0x000fe400080006ff */
[----:B------:R-:W-:-:S04]  /*1950*/  UIADD3 UR4, UPT, UPT, -UR4, 0x100000, URZ ;  /* 0x0010000004047890 */ /* 0x000fc8000fffe1ff */
[----:B------:R-:W-:Y:S02]  /*1960*/  USHF.L.U32 UR5, UR4, 0xb, URZ ;  /* 0x0000000b04057899 */ /* 0x000fe400080006ff */
[----:B------:R-:W-:Y:S01]  /*1970*/  USHF.L.U32 UR4, UR4, 0x1, URZ ;  /* 0x0000000104047899 */ /* 0x000fe200080006ff */
[----:B------:R-:W2:Y:S03]  /*1980*/  FENCE.VIEW.ASYNC.S ;  /* 0x00000000000073c6 */ /* 0x000ea60000000000 */
[----:B--2---:R2:W3:Y:S08]  /*1990*/  SYNCS.EXCH.64 URZ, [UR8+0x18010], UR10 ;  /* 0x0180100a08ff75b2 */ /* 0x0044f00008000100 */
[----:B------:R2:W4:Y:S01]  /*19a0*/  SYNCS.EXCH.64 URZ, [UR8+0x18030], UR4 ;  /* 0x0180300408ff75b2 */ /* 0x0005220008000100 */
[----:B------:R-:W-:Y:S01]  /*19b0*/  NOP ;  /* 0x0000000000007918 */ /* 0x000fe20000000000 */
.L_x_56:
[----:B--2---:R-:W-:Y:S05]  /*19c0*/  BSYNC.RECONVERGENT B4 ;  /* 0x0000000000047941 */ /* 0x004fea0003800200 */
.L_x_55:
[----:B---34-:R-:W-:Y:S01]  /*19d0*/  BAR.SYNC.DEFER_BLOCKING 0x0 ;  /* 0x0000000000007b1d */ /* 0x018fe20000010000 */
[----:B------:R-:W-:Y:S01]  /*19e0*/  USHF.L.U32 UR15, UR7, 0x7, URZ ;  /* 0x00000007070f7899 */ /* 0x000fe200080006ff */
[----:B------:R-:W-:Y:S01]  /*19f0*/  ISETP.GE.AND P0, PT, R7, 0x1, PT ;  /* 0x000000010700780c */ /* 0x000fe20003f06270 */
[----:B------:R-:W-:-:S03]  /*1a00*/  USHF.L.U32 UR18, UR9, 0x6, URZ ;  /* 0x0000000609127899 */ /* 0x000fc600080006ff */
        /* <DEDUP_REMOVED lines=13> */
.L_x_58:
[----:B--2---:R-:W-:Y:S05]  /*1ae0*/  BSYNC.RECONVERGENT B4 ;  /* 0x0000000000047941 */ /* 0x004fea0003800200 */
.L_x_57:
[----:B------:R-:W-:Y:S05]  /*1af0*/  @!P0 BRA `(.L_x_59) ;  /* 0x0000000800748947 */ /* 0x000fea0003800000 */
[----:B---34-:R-:W-:Y:S01]  /*1b00*/  BAR.SYNC.DEFER_BLOCKING 0x0 ;  /* 0x0000000000007b1d */ /* 0x018fe20000010000 */
[----:B------:R-:W-:Y:S01]  /*1b10*/  @!P3 IMAD.MOV.U32 R2, RZ, RZ, 0x6000 ;  /* 0x00006000ff02b424 */ /* 0x000fe200078e00ff */
[----:B------:R-:W-:Y:S02]  /*1b20*/  ELECT P1, URZ, PT ;  /* 0x0000000000ff782f */ /* 0x000fe40003820000 */
[----:B------:R-:W-:Y:S02]  /*1b30*/  ELECT P0, URZ, PT ;  /* 0x0000000000ff782f */ /* 0x000fe40003800000 */
[C---:B------:R-:W-:Y:S01]  /*1b40*/  ISETP.LT.U32.AND P1, PT, R36.reuse, 0x20, P1 ;  /* 0x000000202400780c */ /* 0x040fe20000f21070 */
[----:B------:R-:W-:Y:S01]  /*1b50*/  UMOV UR11, UR15 ;  /* 0x0000000f000b7c82 */ /* 0x000fe20008000000 */
[----:B------:R-:W-:Y:S01]  /*1b60*/  ISETP.LT.U32.AND P0, PT, R36, 0x20, P0 ;  /* 0x000000202400780c */ /* 0x000fe20000701070 */
[----:B------:R-:W-:-:S10]  /*1b70*/  UIADD3 UR16, UPT, UPT, UR8, 0x10000, URZ ;  /* 0x0001000008107890 */ /* 0x000fd4000fffe0ff */
[----:B------:R-:W-:Y:S01]  /*1b80*/  VOTEU.ANY UP0, P1 ;  /* 0x0000000000ff7886 */ /* 0x000fe20000800100 */
[----:B------:R-:W-:Y:S01]  /*1b90*/  VOTEU.ANY UP2, P1 ;  /* 0x0000000000ff7886 */ /* 0x000fe20000840100 */
[----:B------:R-:W-:Y:S01]  /*1ba0*/  VOTEU.ANY UP1, P0 ;  /* 0x0000000000ff7886 */ /* 0x000fe20000020100 */
[----:B------:R-:W-:Y:S01]  /*1bb0*/  VOTEU.ANY UP3, P0 ;  /* 0x0000000000ff7886 */ /* 0x000fe20000060100 */
[----:B------:R2:W-:Y:S01]  /*1bc0*/  @!P3 SYNCS.ARRIVE.TRANS64 RZ, [UR8+0x18000], R2 ;  /* 0x01800002ffffb9a7 */ /* 0x0005e20008000008 */
[----:B------:R3:W-:Y:S06]  /*1bd0*/  MEMBAR.ALL.CTA ;  /* 0x0000000000007992 */ /* 0x0007ec0000008000 */
[----:B---3--:R-:W3:Y:S01]  /*1be0*/  FENCE.VIEW.ASYNC.S ;  /* 0x00000000000073c6 */ /* 0x008ee20000000000 */
[----:B------:R-:W-:Y:S01]  /*1bf0*/  @UP0 UIADD3 UR9, UPT, UPT, UR8, 0x18000, URZ ;  /* 0x0001800008090890 */ /* 0x000fe2000fffe0ff */
[----:B------:R-:W-:Y:S01]  /*1c00*/  @UP0 UMOV UR10, URZ ;  /* 0x000000ff000a0c82 */ /* 0x000fe20008000000 */
[----:B------:R-:W-:Y:S01]  /*1c10*/  @UP1 UIADD3 UR17, UPT, UPT, UR8, 0x18000, URZ ;  /* 0x0001800008111890 */ /* 0x000fe2000fffe0ff */
[----:B------:R-:W-:Y:S01]  /*1c20*/  @UP1 UMOV UR19, URZ ;  /* 0x000000ff00131c82 */ /* 0x000fe20008000000 */
[----:B------:R-:W-:Y:S01]  /*1c30*/  UISETP.NE.U32.AND UP0, UPT, UR22, URZ, UPT ;  /* 0x000000ff1600728c */ /* 0x000fe2000bf05070 */
[----:B---3--:R-:W-:Y:S06]  /*1c40*/  BAR.SYNC.DEFER_BLOCKING 0x0 ;  /* 0x0000000000007b1d */ /* 0x008fec0000010000 */
[----:B------:R2:W-:Y:S02]  /*1c50*/  @UP2 UTMALDG.2D [UR8], [UR24] ;  /* 0x00000008180025b4 */ /* 0x0005e40008008000 */
[----:B------:R-:W-:Y:S06]  /*1c60*/  BAR.SYNC.DEFER_BLOCKING 0x0 ;  /* 0x0000000000007b1d */ /* 0x000fec0000010000 */
[----:B------:R2:W-:Y:S02]  /*1c70*/  @UP3 UTMALDG.2D [UR16], [UR26] ;  /* 0x000000101a0035b4 */ /* 0x0005e40008008000 */
[----:B------:R-:W-:Y:S06]  /*1c80*/  BAR.SYNC.DEFER_BLOCKING 0x0 ;  /* 0x0000000000007b1d */ /* 0x000fec0000010000 */
[----:B------:R-:W3:Y:S02]  /*1c90*/  SYNCS.PHASECHK.TRANS64.TRYWAIT P0, [UR8+0x18000], RZ ;  /* 0x018000ffff0075a7 */ /* 0x000ee40008001108 */
[----:B--23--:R-:W-:Y:S05]  /*1ca0*/  @!P0 BRA `(.L_x_60) ;  /* 0x0000000c00dc8947 */ /* 0x00cfea0003800000 */
.L_x_78:
[----:B------:R-:W-:Y:S05]  /*1cb0*/  BRA.U UP0, `(.L_x_61) ;  /* 0x0000000100747547 */ /* 0x000fea000b800000 */
[----:B------:R-:W-:Y:S02]  /*1cc0*/  USHF.R.U32.HI UR6, URZ, 0x4, UR8 ;  /* 0x00000004ff067899 */ /* 0x000fe40008011608 */
[----:B------:R-:W-:Y:S02]  /*1cd0*/  USHF.R.U32.HI UR10, URZ, 0x4, UR16 ;  /* 0x00000004ff0a7899 */ /* 0x000fe40008011610 */
[----:B------:R-:W-:Y:S02]  /*1ce0*/  USGXT.U32 UR6, UR6, 0xe ;  /* 0x0000000e0606789a */ /* 0x000fe40008000000 */
[----:B------:R-:W-:Y:S02]  /*1cf0*/  USGXT.U32 UR10, UR10, 0xe ;  /* 0x0000000e0a0a789a */ /* 0x000fe40008000000 */
[----:B------:R-:W-:Y:S02]  /*1d00*/  UIADD3 UR34, UP0, UPT, UR6, 0x2, URZ ;  /* 0x0000000206227890 */ /* 0x000fe4000ff1e0ff */
[----:B------:R-:W-:Y:S01]  /*1d10*/  UIADD3 UR32, UP1, UPT, UR10, 0x80, URZ ;  /* 0x000000800a207890 */ /* 0x000fe2000ff3e0ff */
[----:B------:R-:W-:Y:S01]  /*1d20*/  UMOV UR4, URZ ;  /* 0x000000ff00047c82 */ /* 0x000fe20008000000 */
[----:B------:R-:W-:Y:S01]  /*1d30*/  UMOV UR5, URZ ;  /* 0x000000ff00057c82 */ /* 0x000fe20008000000 */
[----:B------:R-:W-:-:S02]  /*1d40*/  UIADD3.X UR35, UPT, UPT, UR4, 0x40004040, URZ, UP0, !UPT ;  /* 0x4000404004237890 */ /* 0x000fc400087fe4ff */
[----:B------:R-:W-:Y:S02]  /*1d50*/  UIADD3.X UR33, UPT, UPT, UR5, 0x40004040, URZ, UP1, !UPT ;  /* 0x4000404005217890 */ /* 0x000fe40008ffe4ff */
[----:B------:R-:W-:Y:S02]  /*1d60*/  UIADD3.64 UR4, UPT, UPT, UR34, 0x2, URZ ;  /* 0x0000000222047897 */ /* 0x000fe4000fffe0ff */
[----:B------:R-:W-:Y:S02]  /*1d70*/  UIADD3.64 UR16, UPT, UPT, UR32, 0x80, URZ ;  /* 0x0000008020107897 */ /* 0x000fe4000fffe0ff */
[----:B------:R-:W-:Y:S02]  /*1d80*/  UIADD3.64 UR28, UPT, UPT, UR34, 0x4, URZ ;  /* 0x00000004221c7897 */ /* 0x000fe4000fffe0ff */
[----:B------:R-:W-:Y:S01]  /*1d90*/  UIADD3.64 UR30, UPT, UPT, UR32, 0x100, URZ ;  /* 0x00000100201e7897 */ /* 0x000fe2000fffe0ff */
[----:B------:R-:W-:Y:S01]  /*1da0*/  UMOV UR36, 0x0 ;  /* 0x0000000000247882 */ /* 0x000fe20000000000 */
[----:B------:R-:W-:Y:S01]  /*1db0*/  UMOV UR37, 0x8110010 ;  /* 0x0811001000257882 */ /* 0x000fe20000000000 */
[----:B------:R-:W-:Y:S01]  /*1dc0*/  UMOV UR7, 0x40004040 ;  /* 0x4000404000077882 */ /* 0x000fe20000000000 */
[----:B------:R-:W-:Y:S01]  /*1dd0*/  UMOV UR11, 0x40004040 ;  /* 0x40004040000b7882 */ /* 0x000fe20000000000 */
[----:B------:R-:W-:Y:S01]  /*1de0*/  UMOV UR38, 0x0 ;  /* 0x0000000000267882 */ /* 0x000fe20000000000 */
[----:B------:R-:W-:Y:S01]  /*1df0*/  UMOV UR39, 0x8110010 ;  /* 0x0811001000277882 */ /* 0x000fe20000000000 */
[----:B------:R-:W-:Y:S01]  /*1e00*/  UMOV UR40, 0x0 ;  /* 0x0000000000287882 */ /* 0x000fe20000000000 */
[----:B------:R-:W-:Y:S01]  /*1e10*/  UMOV UR41, 0x8110010 ;  /* 0x0811001000297882 */ /* 0x000fe20000000000 */
[----:B------:R2:W-:Y:S01]  /*1e20*/  UTCHMMA gdesc[UR6], gdesc[UR10], tmem[UR23], tmem[UR36], idesc[UR37], !UPT ;  /* 0x00ff240a060075ea */ /* 0x0005e2000f800017 */
[----:B------:R-:W-:Y:S01]  /*1e30*/  UMOV UR42, 0x0 ;  /* 0x00000000002a7882 */ /* 0x000fe20000000000 */
[----:B------:R-:W-:Y:S01]  /*1e40*/  UMOV UR43, 0x8110010 ;  /* 0x08110010002b7882 */ /* 0x000fe20000000000 */
[----:B------:R2:W-:Y:S01]  /*1e50*/  UTCHMMA gdesc[UR34], gdesc[UR32], tmem[UR23], tmem[UR38], idesc[UR39], UPT ;  /* 0x00ff2620220075ea */ /* 0x0005e2000b800017 */
[----:B------:R2:W-:Y:S01]  /*1e60*/  UTCHMMA gdesc[UR4], gdesc[UR16], tmem[UR23], tmem[UR40], idesc[UR41], UPT ;  /* 0x00ff2810040075ea */ /* 0x0005e2000b800017 */
[----:B------:R2:W-:Y:S01]  /*1e70*/  UTCHMMA gdesc[UR28], gdesc[UR30], tmem[UR23], tmem[UR42], idesc[UR43], UPT ;  /* 0x00ff2a1e1c0075ea */ /* 0x0005e2000b800017 */
[----:B------:R-:W-:Y:S01]  /*1e80*/  NOP ;  /* 0x0000000000007918 */ /* 0x000fe20000000000 */
.L_x_61:
[----:B------:R-:W-:Y:S01]  /*1e90*/  ELECT P0, URZ, PT ;  /* 0x0000000000ff782f */ /* 0x000fe20003800000 */
[----:B--2---:R-:W-:Y:S01]  /*1ea0*/  UMOV UR4, UR12 ;  /* 0x0000000c00047c82 */ /* 0x004fe20008000000 */
[----:B------:R-:W-:Y:S02]  /*1eb0*/  UMOV UR5, URZ ;  /* 0x000000ff00057c82 */ /* 0x000fe40008000000 */
[----:B------:R-:W-:-:S13]  /*1ec0*/  ISETP.LT.U32.AND P0, PT, R36, 0x20, P0 ;  /* 0x000000202400780c */ /* 0x000fda0000701070 */
[----:B------:R-:W-:Y:S01]  /*1ed0*/  VOTEU.ANY UP0, P0 ;  /* 0x0000000000ff7886 */ /* 0x000fe20000000100 */
[----:B------:R-:W-:Y:S01]  /*1ee0*/  VOTEU.ANY UP1, P0 ;  /* 0x0000000000ff7886 */ /* 0x000fe20000020100 */
[----:B------:R-:W-:-:S03]  /*1ef0*/  ISETP.GE.U32.AND P0, PT, R7, 0x41, PT ;  /* 0x000000410700780c */ /* 0x000fc60003f06070 */
[----:B------:R-:W-:Y:S02]  /*1f00*/  @UP0 UMOV UR4, UR4 ;  /* 0x0000000400040c82 */ /* 0x000fe40008000000 */
[----:B------:R2:W-:Y:S01]  /*1f10*/  @UP1 UTCBAR [UR4], URZ ;  /* 0x000000ff040013e9 */ /* 0x0005e200080000ff */
[----:B------:R-:W-:Y:S06]  /*1f20*/  BAR.SYNC.DEFER_BLOCKING 0x0 ;  /* 0x0000000000007b1d */ /* 0x000fec0000010000 */
[----:B------:R-:W3:Y:S02]  /*1f30*/  SYNCS.PHASECHK.TRANS64.TRYWAIT P1, [UR8+0x18020], RZ ;  /* 0x018020ffff0075a7 */ /* 0x000ee40008021108 */
[----:B--23--:R-:W-:Y:S05]  /*1f40*/  @!P1 BRA `(.L_x_62) ;  /* 0x0000000c00409947 */ /* 0x00cfea0003800000 */
.L_x_79:
[----:B------:R-:W-:Y:S01]  /*1f50*/  UMOV UR4, URZ ;  /* 0x000000ff00047c82 */ /* 0x000fe20008000000 */
[----:B------:R-:W-:Y:S05]  /*1f60*/  @!P0 BRA `(.L_x_59) ;  /* 0x0000000400588947 */ /* 0x000fea0003800000 */
[----:B------:R-:W2:Y:S01]  /*1f70*/  LDCU UR29, c[0x0][0x3a0] ;  /* 0x00007400ff1d77ac */ /* 0x000ea20008000800 */
[----:B------:R-:W-:Y:S01]  /*1f80*/  UMOV UR9, 0x1 ;  /* 0x0000000100097882 */ /* 0x000fe20000000000 */
[----:B------:R-:W-:-:S05]  /*1f90*/  UMOV UR14, 0x40 ;  /* 0x00000040000e7882 */ /* 0x000fca0000000000 */
.L_x_66:
[----:B------:R-:W-:Y:S01]  /*1fa0*/  BAR.SYNC.DEFER_BLOCKING 0x0 ;  /* 0x0000000000007b1d */ /* 0x000fe20000010000 */
[----:B------:R-:W-:Y:S01]  /*1fb0*/  ULEA UR28, UR9, UR8, 0x3 ;  /* 0x00000008091c7291 */ /* 0x000fe2000f8e18ff */
[----:B------:R-:W-:Y:S01]  /*1fc0*/  @!P3 IMAD.MOV.U32 R2, RZ, RZ, 0x6000 ;  /* 0x00006000ff02b424 */ /* 0x000fe200078e00ff */
[----:B------:R-:W-:Y:S01]  /*1fd0*/  ELECT P1, URZ, PT ;  /* 0x0000000000ff782f */ /* 0x000fe20003820000 */
[----:B------:R-:W-:-:S03]  /*1fe0*/  ULEA UR12, UR9, UR8, 0xe ;  /* 0x00000008090c7291 */ /* 0x000fc6000f8e70ff */
[----:B------:R-:W-:Y:S02]  /*1ff0*/  ISETP.LT.U32.AND P1, PT, R36, 0x20, P1 ;  /* 0x000000202400780c */ /* 0x000fe40000f21070 */
[----:B------:R-:W-:Y:S01]  /*2000*/  ELECT P0, URZ, PT ;  /* 0x0000000000ff782f */ /* 0x000fe20003800000 */
[----:B------:R-:W-:-:S03]  /*2010*/  ULEA UR16, UR9, UR8, 0xd ;  /* 0x0000000809107291 */ /* 0x000fc6000f8e68ff */
[----:B------:R-:W-:Y:S01]  /*2020*/  ISETP.LT.U32.AND P0, PT, R36, 0x20, P0 ;  /* 0x000000202400780c */ /* 0x000fe20000701070 */
[----:B------:R-:W-:Y:S01]  /*2030*/  UMOV UR19, UR14 ;  /* 0x0000000e00137c82 */ /* 0x000fe20008000000 */
[----:B------:R-:W-:Y:S02]  /*2040*/  UIADD3 UR16, UPT, UPT, UR16, 0x10000, URZ ;  /* 0x0001000010107890 */ /* 0x000fe4000fffe0ff */
[----:B------:R-:W-:-:S03]  /*2050*/  USHF.L.U32 UR5, UR4, 0x1f, URZ ;  /* 0x0000001f04057899 */ /* 0x000fc600080006ff */
[----:B------:R-:W-:Y:S01]  /*2060*/  VOTEU.ANY UP0, P1 ;  /* 0x0000000000ff7886 */ /* 0x000fe20000800100 */
[----:B------:R3:W-:Y:S01]  /*2070*/  @!P3 SYNCS.ARRIVE.TRANS64 RZ, [UR28+0x18000], R2 ;  /* 0x01800002ffffb9a7 */ /* 0x0007e2000800001c */
[----:B------:R4:W-:Y:S06]  /*2080*/  MEMBAR.ALL.CTA ;  /* 0x0000000000007992 */ /* 0x0009ec0000008000 */
[----:B----4-:R-:W4:Y:S01]  /*2090*/  FENCE.VIEW.ASYNC.S ;  /* 0x00000000000073c6 */ /* 0x010f220000000000 */
[----:B------:R-:W-:Y:S01]  /*20a0*/  @UP0 UIADD3 UR13, UPT, UPT, UR28, 0x18000, URZ ;  /* 0x000180001c0d0890 */ /* 0x000fe2000fffe0ff */
[----:B----4-:R-:W-:Y:S01]  /*20b0*/  VOTEU.ANY UP0, P1 ;  /* 0x0000000000ff7886 */ /* 0x010fe20000800100 */
[----:B------:R-:W-:Y:S01]  /*20c0*/  VOTEU.ANY UP1, P0 ;  /* 0x0000000000ff7886 */ /* 0x000fe20000020100 */
[----:B---3--:R-:W-:-:S04]  /*20d0*/  IMAD.U32 R2, RZ, RZ, UR5 ;  /* 0x00000005ff027e24 */ /* 0x008fc8000f8e00ff */
[----:B------:R-:W-:Y:S01]  /*20e0*/  @UP1 UIADD3 UR17, UPT, UPT, UR28, 0x18000, URZ ;  /* 0x000180001c111890 */ /* 0x000fe2000fffe0ff */
[----:B------:R-:W-:Y:S01]  /*20f0*/  VOTEU.ANY UP1, P0 ;  /* 0x0000000000ff7886 */ /* 0x000fe20000020100 */
[----:B------:R-:W-:Y:S06]  /*2100*/  BAR.SYNC.DEFER_BLOCKING 0x0 ;  /* 0x0000000000007b1d */ /* 0x000fec0000010000 */
[----:B------:R3:W-:Y:S01]  /*2110*/  @UP0 UTMALDG.2D [UR12], [UR24] ;  /* 0x0000000c180005b4 */ /* 0x0007e20008008000 */
[----:B------:R-:W-:Y:S01]  /*2120*/  UISETP.NE.U32.AND UP0, UPT, UR22, URZ, UPT ;  /* 0x000000ff1600728c */ /* 0x000fe2000bf05070 */
[----:B------:R-:W-:Y:S06]  /*2130*/  BAR.SYNC.DEFER_BLOCKING 0x0 ;  /* 0x0000000000007b1d */ /* 0x000fec0000010000 */
[----:B------:R3:W-:Y:S02]  /*2140*/  @UP1 UTMALDG.2D [UR16], [UR26] ;  /* 0x000000101a0015b4 */ /* 0x0007e40008008000 */
[----:B------:R-:W-:Y:S06]  /*2150*/  BAR.SYNC.DEFER_BLOCKING 0x0 ;  /* 0x0000000000007b1d */ /* 0x000fec0000010000 */
[----:B------:R-:W4:Y:S02]  /*2160*/  SYNCS.PHASECHK.TRANS64.TRYWAIT P0, [UR28+0x18000], R2 ;  /* 0x01800002ff0075a7 */ /* 0x000f24000800111c */
[----:B---34-:R-:W-:Y:S05]  /*2170*/  @!P0 BRA `(.L_x_63) ;  /* 0x0000000800c08947 */ /* 0x018fea0003800000 */
.L_x_80:
        /* <DEDUP_REMOVED lines=11> */
[----:B------:R-:W-:Y:S02]  /*2230*/  UIADD3 UR6, UP0, UPT, UR16, 0x2, URZ ;  /* 0x0000000210067890 */ /* 0x000fe4000ff1e0ff */
[----:B------:R-:W-:Y:S02]  /*2240*/  UIADD3 UR32, UP1, UPT, UR30, 0x80, URZ ;  /* 0x000000801e207890 */ /* 0x000fe4000ff3e0ff */
[----:B------:R-:W-:Y:S02]  /*2250*/  UIADD3 UR34, UP2, UPT, UR16, 0x4, URZ ;  /* 0x0000000410227890 */ /* 0x000fe4000ff5e0ff */
[----:B------:R-:W-:Y:S02]  /*2260*/  UIADD3 UR36, UP3, UPT, UR30, 0x100, URZ ;  /* 0x000001001e247890 */ /* 0x000fe4000ff7e0ff */
[----:B------:R-:W-:-:S02]  /*2270*/  UIADD3.X UR7, UPT, UPT, UR17, URZ, URZ, UP0, !UPT ;  /* 0x000000ff11077290 */ /* 0x000fc400087fe4ff */
[----:B------:R-:W-:Y:S02]  /*2280*/  UIADD3.X UR33, UPT, UPT, UR31, URZ, URZ, UP1, !UPT ;  /* 0x000000ff1f217290 */ /* 0x000fe40008ffe4ff */
[----:B------:R-:W-:Y:S02]  /*2290*/  UIADD3.X UR35, UPT, UPT, UR17, URZ, URZ, UP2, !UPT ;  /* 0x000000ff11237290 */ /* 0x000fe400097fe4ff */
[----:B------:R-:W-:Y:S01]  /*22a0*/  UIADD3.X UR37, UPT, UPT, UR31, URZ, URZ, UP3, !UPT ;  /* 0x000000ff1f257290 */ /* 0x000fe20009ffe4ff */
        /* <DEDUP_REMOVED lines=8> */
[----:B------:R3:W-:Y:S01]  /*2330*/  UTCHMMA gdesc[UR10], gdesc[UR12], tmem[UR23], tmem[UR38], idesc[UR39], UPT ;  /* 0x00ff260c0a0075ea */ /* 0x0007e2000b800017 */
[----:B------:R-:W-:Y:S01]  /*2340*/  UMOV UR44, 0x0 ;  /* 0x00000000002c7882 */ /* 0x000fe20000000000 */
[----:B------:R-:W-:Y:S01]  /*2350*/  UMOV UR45, 0x8110010 ;  /* 0x08110010002d7882 */ /* 0x000fe20000000000 */
[----:B------:R3:W-:Y:S01]  /*2360*/  UTCHMMA gdesc[UR16], gdesc[UR30], tmem[UR23], tmem[UR40], idesc[UR41], UPT ;  /* 0x00ff281e100075ea */ /* 0x0007e2000b800017 */
[----:B------:R3:W-:Y:S01]  /*2370*/  UTCHMMA gdesc[UR6], gdesc[UR32], tmem[UR23], tmem[UR42], idesc[UR43], UPT ;  /* 0x00ff2a20060075ea */ /* 0x0007e2000b800017 */
[----:B------:R3:W-:Y:S01]  /*2380*/  UTCHMMA gdesc[UR34], gdesc[UR36], tmem[UR23], tmem[UR44], idesc[UR45], UPT ;  /* 0x00ff2c24220075ea */ /* 0x0007e2000b800017 */
[----:B------:R-:W-:Y:S01]  /*2390*/  NOP ;  /* 0x0000000000007918 */ /* 0x000fe20000000000 */
.L_x_64:
[----:B------:R-:W-:Y:S01]  /*23a0*/  ELECT P0, URZ, PT ;  /* 0x0000000000ff782f */ /* 0x000fe20003800000 */
[----:B---3--:R-:W-:-:S03]  /*23b0*/  UIADD3 UR6, UPT, UPT, UR28, 0x18020, URZ ;  /* 0x000180201c067890 */ /* 0x008fc6000fffe0ff */
[----:B------:R-:W-:Y:S01]  /*23c0*/  ISETP.LT.U32.AND P0, PT, R36, 0x20, P0 ;  /* 0x000000202400780c */ /* 0x000fe20000701070 */
[----:B------:R-:W-:-:S12]  /*23d0*/  UMOV UR7, URZ ;  /* 0x000000ff00077c82 */ /* 0x000fd80008000000 */
[----:B------:R-:W-:Y:S01]  /*23e0*/  VOTEU.ANY UP0, P0 ;  /* 0x0000000000ff7886 */ /* 0x000fe20000000100 */
[----:B------:R-:W-:-:S04]  /*23f0*/  VOTEU.ANY UP1, P0 ;  /* 0x0000000000ff7886 */ /* 0x000fc80000020100 */
[----:B------:R-:W-:Y:S02]  /*2400*/  @UP0 UMOV UR6, UR6 ;  /* 0x0000000600060c82 */ /* 0x000fe40008000000 */
[----:B------:R3:W-:Y:S01]  /*2410*/  @UP1 UTCBAR [UR6], URZ ;  /* 0x000000ff060013e9 */ /* 0x0007e200080000ff */
[----:B------:R-:W-:Y:S06]  /*2420*/  BAR.SYNC.DEFER_BLOCKING 0x0 ;  /* 0x0000000000007b1d */ /* 0x000fec0000010000 */
[----:B------:R-:W4:Y:S02]  /*2430*/  SYNCS.PHASECHK.TRANS64.TRYWAIT P0, [UR28+0x18020], R2 ;  /* 0x01802002ff0075a7 */ /* 0x000f24000800111c */
[----:B---34-:R-:W-:Y:S05]  /*2440*/  @!P0 BRA `(.L_x_65) ;  /* 0x0000000800188947 */ /* 0x018fea0003800000 */
.L_x_81:
[----:B------:R-:W-:Y:S02]  /*2450*/  UIADD3 UR9, UPT, UPT, UR9, 0x1, URZ ;  /* 0x0000000109097890 */ /* 0x000fe4000fffe0ff */
[----:B------:R-:W-:Y:S02]  /*2460*/  UIADD3 UR14, UPT, UPT, UR14, 0x40, URZ ;  /* 0x000000400e0e7890 */ /* 0x000fe4000fffe0ff */
[----:B------:R-:W-:-:S04]  /*2470*/  UISETP.NE.U32.AND UP0, UPT, UR9, 0x4, UPT ;  /* 0x000000040900788c */ /* 0x000fc8000bf05070 */
[----:B------:R-:W-:Y:S02]  /*2480*/  USEL UR5, URZ, 0x1, UP0 ;  /* 0x00000001ff057887 */ /* 0x000fe40008000000 */
[----:B------:R-:W-:Y:S02]  /*2490*/  USEL UR9, UR9, URZ, UP0 ;  /* 0x000000ff09097287 */ /* 0x000fe40008000000 */
[----:B--2---:R-:W-:Y:S02]  /*24a0*/  UISETP.GE.AND UP0, UPT, UR14, UR29, UPT ;  /* 0x0000001d0e00728c */ /* 0x004fe4000bf06270 */
[----:B------:R-:W-:-:S07]  /*24b0*/  ULOP3.LUT UR4, UR4, UR5, URZ, 0x3c, !UPT ;  /* 0x0000000504047292 */ /* 0x000fce000f8e3cff */
[----:B------:R-:W-:Y:S05]  /*24c0*/  BRA.U !UP0, `(.L_x_66) ;  /* 0xfffffff908b47547 */ /* 0x000fea000b83ffff */
.L_x_59:
[----:B---34-:R-:W-:Y:S06]  /*24d0*/  BAR.SYNC.DEFER_BLOCKING 0x0 ;  /* 0x0000000000007b1d */ /* 0x018fec0000010000 */
[----:B------:R-:W-:Y:S04]  /*24e0*/  BSSY.RECONVERGENT B4, `(.L_x_67) ;  /* 0x0000004000047945 */ /* 0x000fe80003800200 */
[----:B------:R-:W-:Y:S05]  /*24f0*/  @P3 BRA `(.L_x_68) ;  /* 0x0000000000083947 */ /* 0x000fea0003800000 */
[----:B------:R-:W2:Y:S02]  /*2500*/  SYNCS.CCTL.IV [UR8+0x18000] ;  /* 0x01800000ff0079b1 */ /* 0x000ea40008000008 */
[----:B--2---:R-:W2:Y:S02]  /*2510*/  SYNCS.CCTL.IV [UR8+0x18020] ;  /* 0x01802000ff0079b1 */ /* 0x004ea40008000008 */
.L_x_68:
[----:B------:R-:W-:Y:S05]  /*2520*/  BSYNC.RECONVERGENT B4 ;  /* 0x0000000000047941 */ /* 0x000fea0003800200 */
.L_x_67:
[----:B--2---:R-:W-:Y:S06]  /*2530*/  BAR.SYNC.DEFER_BLOCKING 0x0 ;  /* 0x0000000000007b1d */ /* 0x004fec0000010000 */
[----:B------:R-:W-:Y:S04]  /*2540*/  BSSY.RECONVERGENT B4, `(.L_x_69) ;  /* 0x0000004000047945 */ /* 0x000fe80003800200 */
[----:B------:R-:W-:Y:S05]  /*2550*/  @P3 BRA `(.L_x_70) ;  /* 0x0000000000083947 */ /* 0x000fea0003800000 */
[----:B------:R-:W2:Y:S02]  /*2560*/  SYNCS.CCTL.IV [UR8+0x18008] ;  /* 0x01800800ff0079b1 */ /* 0x000ea40008000008 */
[----:B--2---:R-:W2:Y:S02]  /*2570*/  SYNCS.CCTL.IV [UR8+0x18028] ;  /* 0x01802800ff0079b1 */ /* 0x004ea40008000008 */
.L_x_70:
[----:B------:R-:W-:Y:S05]  /*2580*/  BSYNC.RECONVERGENT B4 ;  /* 0x0000000000047941 */ /* 0x000fea0003800200 */
.L_x_69:
[----:B--2---:R-:W-:Y:S06]  /*2590*/  BAR.SYNC.DEFER_BLOCKING 0x0 ;  /* 0x0000000000007b1d */ /* 0x004fec0000010000 */
[----:B------:R-:W-:Y:S04]  /*25a0*/  BSSY.RECONVERGENT B4, `(.L_x_71) ;  /* 0x0000004000047945 */ /* 0x000fe80003800200 */
[----:B------:R-:W-:Y:S05]  /*25b0*/  @P3 BRA `(.L_x_72) ;  /* 0x0000000000083947 */ /* 0x000fea0003800000 */
[----:B------:R-:W2:Y:S02]  /*25c0*/  SYNCS.CCTL.IV [UR8+0x18010] ;  /* 0x01801000ff0079b1 */ /* 0x000ea40008000008 */
[----:B--2---:R-:W2:Y:S02]  /*25d0*/  SYNCS.CCTL.IV [UR8+0x18030] ;  /* 0x01803000ff0079b1 */ /* 0x004ea40008000008 */
.L_x_72:
[----:B------:R-:W-:Y:S05]  /*25e0*/  BSYNC.RECONVERGENT B4 ;  /* 0x0000000000047941 */ /* 0x000fea0003800200 */
.L_x_71:
[----:B--2---:R-:W-:Y:S06]  /*25f0*/  BAR.SYNC.DEFER_BLOCKING 0x0 ;  /* 0x0000000000007b1d */ /* 0x004fec0000010000 */
[----:B------:R-:W-:Y:S04]  /*2600*/  BSSY.RECONVERGENT B4, `(.L_x_73) ;  /* 0x0000004000047945 */ /* 0x000fe80003800200 */
[----:B------:R-:W-:Y:S05]  /*2610*/  @P3 BRA `(.L_x_74) ;  /* 0x0000000000083947 */ /* 0x000fea0003800000 */
[----:B------:R-:W2:Y:S02]  /*2620*/  SYNCS.CCTL.IV [UR8+0x18018] ;  /* 0x01801800ff0079b1 */ /* 0x000ea40008000008 */
[----:B--2---:R-:W2:Y:S02]  /*2630*/  SYNCS.CCTL.IV [UR8+0x18038] ;  /* 0x01803800ff0079b1 */ /* 0x004ea40008000008 */
.L_x_74:
[----:B------:R-:W-:Y:S05]  /*2640*/  BSYNC.RECONVERGENT B4 ;  /* 0x0000000000047941 */ /* 0x000fea0003800200 */
.L_x_73:
[----:B------:R-:W-:Y:S01]  /*2650*/  USHF.L.U32 UR4, UR22, 0x15, URZ ;  /* 0x0000001516047899 */ /* 0x000fe200080006ff */
[C---:B------:R-:W-:Y:S01]  /*2660*/  IMAD.SHL.U32 R2, R0.reuse, 0x10, RZ ;  /* 0x0000001000027824 */ /* 0x040fe200078e00ff */
[----:B------:R-:W-:Y:S01]  /*2670*/  USHF.L.U32 UR22, UR22, 0x3, URZ ;  /* 0x0000000316167899 */ /* 0x000fe200080006ff */
[----:B-----5:R-:W-:Y:S01]  /*2680*/  SHF.R.U32.HI R3, RZ, 0x1, R0 ;  /* 0x00000001ff037819 */ /* 0x020fe20000011600 */
[----:B------:R-:W-:Y:S01]  /*2690*/  ULOP3.LUT UR4, UR4, 0x600000, URZ, 0xc0, !UPT ;  /* 0x0060000004047892 */ /* 0x000fe2000f8ec0ff */
[----:B------:R-:W-:Y:S01]  /*26a0*/  IMAD.SHL.U32 R0, R0, 0x80, RZ ;  /* 0x0000008000007824 */ /* 0x000fe200078e00ff */
[----:B------:R-:W-:Y:S01]  /*26b0*/  ULOP3.LUT UR22, UR22, 0x20, URZ, 0xc0, !UPT ;  /* 0x0000002016167892 */ /* 0x000fe2000f8ec0ff */
[----:B------:R-:W-:Y:S02]  /*26c0*/  LOP3.LUT R2, R2, 0x70, RZ, 0xc0, !PT ;  /* 0x0000007002027812 */ /* 0x000fe400078ec0ff */
[----:B------:R-:W-:Y:S01]  /*26d0*/  ELECT P0, URZ, PT ;  /* 0x0000000000ff782f */ /* 0x000fe20003800000 */
[----:B------:R-:W-:Y:S01]  /*26e0*/  UIADD3 UR4, UPT, UPT, UR22, UR4, UR23 ;  /* 0x0000000416047290 */ /* 0x000fe2000fffe017 */
[----:B------:R-:W-:Y:S01]  /*26f0*/  LOP3.LUT R3, R2, 0x40, R3, 0x78, !PT ;  /* 0x0000004002037812 */ /* 0x000fe200078e7803 */
[----:B------:R-:W-:Y:S01]  /*2700*/  UMOV UR9, UR18 ;  /* 0x0000001200097c82 */ /* 0x000fe20008000000 */
[----:B------:R-:W-:Y:S01]  /*2710*/  ISETP.LT.U32.AND P0, PT, R36, 0x20, P0 ;  /* 0x000000202400780c */ /* 0x000fe20000701070 */
[----:B------:R-:W-:Y:S01]  /*2720*/  UMOV UR10, UR15 ;  /* 0x0000000f000a7c82 */ /* 0x000fe20008000000 */
[----:B------:R-:W-:-:S04]  /*2730*/  LOP3.LUT R0, R3, 0x3f80, R0, 0xf8, !PT ;  /* 0x00003f8003007812 */ /* 0x000fc800078ef800 */
[----:B------:R-:W3:Y:S01]  /*2740*/  LDTM.x32 R4, tmem[UR4] ;  /* 0x00000004000479ee */ /* 0x000ee200082c0000 */
[C---:B------:R-:W-:Y:S01]  /*2750*/  LOP3.LUT R2, R0.reuse, 0x10, RZ, 0x3c, !PT ;  /* 0x0000001000027812 */ /* 0x040fe200078e3cff */
[----:B------:R-:W-:Y:S01]  /*2760*/  NOP ;  /* 0x0000000000007918 */ /* 0x000fe20000000000 */
[----:B------:R-:W-:-:S04]  /*2770*/  LOP3.LUT R3, R0, 0x20, RZ, 0x3c, !PT ;  /* 0x0000002000037812 */ /* 0x000fc800078e3cff */
[----:B---3--:R-:W-:Y:S01]  /*2780*/  VOTEU.ANY UP1, P0 ;  /* 0x0000000000ff7886 */ /* 0x008fe20000020100 */
[----:B------:R-:W-:Y:S01]  /*2790*/  VOTEU.ANY UP0, P0 ;  /* 0x0000000000ff7886 */ /* 0x000fe20000000100 */
[----:B------:R-:W-:Y:S02]  /*27a0*/  F2FP.F16.F32.PACK_AB R4, R5, R4 ;  /* 0x000000040504723e */ /* 0x000fe400000000ff */
[----:B------:R-:W-:Y:S02]  /*27b0*/  F2FP.F16.F32.PACK_AB R5, R7, R6 ;  /* 0x000000060705723e */ /* 0x000fe400000000ff */
[----:B------:R-:W-:Y:S02]  /*27c0*/  F2FP.F16.F32.PACK_AB R12, R13, R12 ;  /* 0x0000000c0d0c723e */ /* 0x000fe400000000ff */
[----:B------:R-:W-:Y:S02]  /*27d0*/  F2FP.F16.F32.PACK_AB R6, R9, R8 ;  /* 0x000000080906723e */ /* 0x000fe400000000ff */
[----:B------:R-:W-:-:S02]  /*27e0*/  F2FP.F16.F32.PACK_AB R7, R11, R10 ;  /* 0x0000000a0b07723e */ /* 0x000fc400000000ff */
[----:B------:R-:W-:Y:S02]  /*27f0*/  F2FP.F16.F32.PACK_AB R13, R15, R14 ;  /* 0x0000000e0f0d723e */ /* 0x000fe400000000ff */
[----:B------:R-:W-:Y:S01]  /*2800*/  F2FP.F16.F32.PACK_AB R20, R21, R20 ;  /* 0x000000141514723e */ /* 0x000fe200000000ff */
[----:B--2---:R2:W-:Y:S01]  /*2810*/  STS.128 [R0+UR8], R4 ;  /* 0x0000000400007988 */ /* 0x0045e20008000c08 */
[----:B------:R-:W-:Y:S02]  /*2820*/  F2FP.F16.F32.PACK_AB R14, R17, R16 ;  /* 0x00000010110e723e */ /* 0x000fe400000000ff */
[----:B------:R-:W-:Y:S02]  /*2830*/  F2FP.F16.F32.PACK_AB R15, R19, R18 ;  /* 0x00000012130f723e */ /* 0x000fe400000000ff */
[----:B------:R-:W-:Y:S02]  /*2840*/  F2FP.F16.F32.PACK_AB R21, R23, R22 ;  /* 0x000000161715723e */ /* 0x000fe400000000ff */
[----:B------:R-:W-:Y:S01]  /*2850*/  F2FP.F16.F32.PACK_AB R28, R29, R28 ;  /* 0x0000001c1d1c723e */ /* 0x000fe200000000ff */
[----:B------:R2:W-:Y:S01]  /*2860*/  STS.128 [R2+UR8], R12 ;  /* 0x0000000c02007988 */ /* 0x0005e20008000c08 */
[----:B------:R-:W-:-:S02]  /*2870*/  F2FP.F16.F32.PACK_AB R22, R25, R24 ;  /* 0x000000181916723e */ /* 0x000fc400000000ff */
[----:B------:R-:W-:Y:S02]  /*2880*/  F2FP.F16.F32.PACK_AB R23, R27, R26 ;  /* 0x0000001a1b17723e */ /* 0x000fe400000000ff */
[----:B------:R-:W-:Y:S02]  /*2890*/  F2FP.F16.F32.PACK_AB R29, R31, R30 ;  /* 0x0000001e1f1d723e */ /* 0x000fe400000000ff */
[----:B------:R-:W-:Y:S01]  /*28a0*/  F2FP.F16.F32.PACK_AB R30, R33, R32 ;  /* 0x00000020211e723e */ /* 0x000fe200000000ff */
[----:B------:R2:W-:Y:S01]  /*28b0*/  STS.128 [R3+UR8], R20 ;  /* 0x0000001403007988 */ /* 0x0005e20008000c08 */
[----:B------:R-:W-:Y:S02]  /*28c0*/  F2FP.F16.F32.PACK_AB R31, R35, R34 ;  /* 0x00000022231f723e */ /* 0x000fe400000000ff */
[----:B------:R-:W-:-:S05]  /*28d0*/  LOP3.LUT R8, R0, 0x30, RZ, 0x3c, !PT ;  /* 0x0000003000087812 */ /* 0x000fca00078e3cff */
[----:B------:R2:W-:Y:S01]  /*28e0*/  STS.128 [R8+UR8], R28 ;  /* 0x0000001c08007988 */ /* 0x0005e20008000c08 */
[----:B------:R3:W-:Y:S06]  /*28f0*/  MEMBAR.ALL.CTA ;  /* 0x0000000000007992 */ /* 0x0007ec0000008000 */
[----:B---3--:R-:W3:Y:S02]  /*2900*/  FENCE.VIEW.ASYNC.S ;  /* 0x00000000000073c6 */ /* 0x008ee40000000000 */
[----:B---3--:R-:W-:Y:S06]  /*2910*/  BAR.SYNC.DEFER_BLOCKING 0x0 ;  /* 0x0000000000007b1d */ /* 0x008fec0000010000 */
[----:B------:R2:W-:Y:S01]  /*2920*/  @UP1 UTMASTG.2D [UR8], [UR20] ;  /* 0x00000008140013b5 */ /* 0x0005e20008008000 */
[----:B------:R0:W-:Y:S01]  /*2930*/  UTMACMDFLUSH ;  /* 0x00000000000079b7 */ /* 0x0001e20000000000 */
[----:B------:R-:W-:-:S04]  /*2940*/  DEPBAR.LE SB0, 0x0 ;  /* 0x000080000000791a */ /* 0x000fc80000000000 */
[----:B------:R-:W-:Y:S08]  /*2950*/  BAR.SYNC.DEFER_BLOCKING 0x0 ;  /* 0x0000000000007b1d */ /* 0x000ff00000010000 */
[----:B------:R-:W-:Y:S06]  /*2960*/  BAR.SYNC.DEFER_BLOCKING 0x0 ;  /* 0x0000000000007b1d */ /* 0x000fec0000010000 */
[----:B--2---:R-:W-:Y:S05]  /*2970*/  @P2 BRA `(.L_x_75) ;  /* 0x0000000000a02947 */ /* 0x004fea0003800000 */
[----:B------:R-:W2:Y:S01]  /*2980*/  S2UR UR5, SR_CgaCtaId ;  /* 0x00000000000579c3 */ /* 0x000ea20000008800 */
[----:B------:R-:W-:Y:S01]  /*2990*/  NOP ;  /* 0x0000000000007918 */ /* 0x000fe20000000000 */
[----:B------:R-:W-:Y:S01]  /*29a0*/  UMOV UR4, 0x50 ;  /* 0x0000005000047882 */ /* 0x000fe20000000000 */
[----:B------:R-:W-:Y:S02]  /*29b0*/  IMAD.U32 R0, RZ, RZ, UR23 ;  /* 0x00000017ff007e24 */ /* 0x000fe4000f8e00ff */
[----:B------:R-:W-:Y:S02]  /*29c0*/  IMAD.MOV.U32 R3, RZ, RZ, 0x3 ;  /* 0x00000003ff037424 */ /* 0x000fe400078e00ff */
[----:B------:R-:W-:Y:S01]  /*29d0*/  IMAD.MOV.U32 R7, RZ, RZ, 0x1 ;  /* 0x00000001ff077424 */ /* 0x000fe200078e00ff */
[----:B------:R-:W-:-:S04]  /*29e0*/  LOP3.LUT R0, R0, 0xffff, RZ, 0xc0, !PT ;  /* 0x0000ffff00007812 */ /* 0x000fc800078ec0ff */
[----:B------:R-:W-:-:S05]  /*29f0*/  SHF.R.U32.HI R0, RZ, 0x5, R0 ;  /* 0x00000005ff007819 */ /* 0x000fca0000011600 */
[----:B------:R-:W-:Y:S01]  /*2a00*/  VIADD R2, R0, 0x10 ;  /* 0x0000001000027836 */ /* 0x000fe20000000000 */
[----:B------:R-:W-:Y:S01]  /*2a10*/  SHF.L.U32 R0, R3, R0, RZ ;  /* 0x0000000003007219 */ /* 0x000fe200000006ff */
[----:B--2---:R-:W-:-:S03]  /*2a20*/  ULEA UR6, UR5, UR4, 0x18 ;  /* 0x0000000405067291 */ /* 0x004fc6000f8ec0ff */
[----:B------:R-:W-:-:S04]  /*2a30*/  SHF.L.U32 R3, R7, R2, RZ ;  /* 0x0000000207037219 */ /* 0x000fc800000006ff */
[----:B------:R-:W-:Y:S02]  /*2a40*/  LOP3.LUT R0, R3, R0, RZ, 0xfc, !PT ;  /* 0x0000000003007212 */ /* 0x000fe400078efcff */
[----:B------:R-:W2:Y:S02]  /*2a50*/  LDS R5, [UR6] ;  /* 0x00000006ff057984 */ /* 0x000ea40008000800 */
[C---:B------:R-:W-:Y:S02]  /*2a60*/  LOP3.LUT R2, R0.reuse, 0xffff, RZ, 0xc0, !PT ;  /* 0x0000ffff00027812 */ /* 0x040fe400078ec0ff */
[----:B--2---:R-:W-:-:S04]  /*2a70*/  LOP3.LUT R3, R0, 0xffff, R5, 0x80, !PT ;  /* 0x0000ffff00037812 */ /* 0x004fc800078e8005 */
[----:B------:R-:W-:-:S13]  /*2a80*/  ISETP.NE.AND P0, PT, R3, R2, PT ;  /* 0x000000020300720c */ /* 0x000fda0003f05270 */
[----:B------:R-:W-:Y:S05]  /*2a90*/  @P0 BRA `(.L_x_76) ;  /* 0x0000000000500947 */ /* 0x000fea0003800000 */
[----:B------:R-:W-:Y:S02]  /*2aa0*/  SHF.R.U32.HI R5, RZ, 0x10, R5 ;  /* 0x00000010ff057819 */ /* 0x000fe40000011605 */
[----:B------:R-:W-:-:S04]  /*2ab0*/  SHF.R.U32.HI R2, RZ, 0x10, R0 ;  /* 0x00000010ff027819 */ /* 0x000fc80000011600 */
[----:B------:R-:W-:-:S04]  /*2ac0*/  LOP3.LUT R5, R5, R2, RZ, 0xc0, !PT ;  /* 0x0000000205057212 */ /* 0x000fc800078ec0ff */
[----:B------:R-:W-:-:S13]  /*2ad0*/  ISETP.NE.AND P0, PT, R5, R2, PT ;  /* 0x000000020500720c */ /* 0x000fda0003f05270 */
[----:B------:R-:W-:Y:S05]  /*2ae0*/  @P0 BRA `(.L_x_77) ;  /* 0x0000000000300947 */ /* 0x000fea0003800000 */
[----:B------:R-:W-:Y:S01]  /*2af0*/  R2UR UR4, R0 ;  /* 0x00000000000472ca */ /* 0x000fe200000e0000 */
[----:B------:R-:W-:Y:S01]  /*2b00*/  VOTEU.ANY UR5, UPT, PT ;  /* 0x0000000000057886 */ /* 0x000fe200038e0100 */
[----:B------:R-:W2:Y:S01]  /*2b10*/  S2R R0, SR_LANEID ;  /* 0x0000000000007919 */ /* 0x000ea20000000000 */
[----:B------:R-:W-:-:S10]  /*2b20*/  UFLO.U32 UR5, UR5 ;  /* 0x00000005000572bd */ /* 0x000fd400080e0000 */
[----:B------:R-:W-:-:S06]  /*2b30*/  ULOP3.LUT UR4, URZ, UR4, URZ, 0x33, !UPT ;  /* 0x00000004ff047292 */ /* 0x000fcc000f8e33ff */
[----:B------:R-:W-:-:S04]  /*2b40*/  IMAD.U32 R2, RZ, RZ, UR4 ;  /* 0x00000004ff027e24 */ /* 0x000fc8000f8e00ff */
[----:B------:R-:W3:Y:S02]  /*2b50*/  REDUX UR7, R2 ;  /* 0x00000000020773c4 */ /* 0x000ee40000000000 */
[----:B------:R4:W-:Y:S01]  /*2b60*/  UTCATOMSWS.AND URZ, UR4 ;  /* 0x0000000400ff79e3 */ /* 0x0009e20008000000 */
[----:B--2---:R-:W-:Y:S01]  /*2b70*/  ISETP.EQ.U32.AND P0, PT, R0, UR5, PT ;  /* 0x0000000500007c0c */ /* 0x004fe2000bf02070 */
[----:B---3--:R-:W-:-:S12]  /*2b80*/  IMAD.U32 R0, RZ, RZ, UR7 ;  /* 0x00000007ff007e24 */ /* 0x008fd8000f8e00ff */
[----:B------:R4:W-:Y:S01]  /*2b90*/  @P0 ATOMS.AND RZ, [UR6], R0 ;  /* 0x00000000ffff098c */ /* 0x0009e2000a800006 */
[----:B------:R-:W-:Y:S05]  /*2ba0*/  BRA `(.L_x_75) ;  /* 0x0000000000147947 */ /* 0x000fea0003800000 */
.L_x_77:
[----:B------:R-:W-:-:S07]  /*2bb0*/  MOV R2, 0x2bd0 ;  /* 0x00002bd000027802 */ /* 0x000fce0000000f00 */
[----:B-1----:R-:W-:Y:S05]  /*2bc0*/  CALL.REL.NOINC `($__internal_0_$__cuda_sm10x_tcgen05_guardrail_trap_col_being_dealloced_not_returned_by_alloc) ;  /* 0x0000000000447944 */ /* 0x002fea0003c00000 */
[----:B------:R-:W-:Y:S05]  /*2bd0*/  BRA `(.L_x_75) ;  /* 0x0000000000087947 */ /* 0x000fea0003800000 */
.L_x_76:
[----:B------:R-:W-:-:S07]  /*2be0*/  MOV R2, 0x2c00 ;  /* 0x00002c0000027802 */ /* 0x000fce0000000f00 */
[----:B-1----:R-:W-:Y:S05]  /*2bf0*/  CALL.REL.NOINC `($__internal_2_$__cuda_sm10x_tcgen05_guardrail_trap_unallocated_columns_being_dealloced) ;  /* 0x0000000000507944 */ /* 0x002fea0003c00000 */
.L_x_75:
[----:B------:R-:W-:Y:S01]  /*2c00*/  NOP ;  /* 0x0000000000007918 */ /* 0x000fe20000000000 */
[----:B----4-:R-:W-:Y:S05]  /*2c10*/  EXIT ;  /* 0x000000000000794d */ /* 0x010fea0003800000 */
.L_x_60:
[----:B------:R-:W2:Y:S02]  /*2c20*/  SYNCS.PHASECHK.TRANS64.TRYWAIT P0, [UR8+0x18000], RZ ;  /* 0x018000ffff0075a7 */ /* 0x000ea40008001108 */
[----:B--2---:R-:W-:Y:S05]  /*2c30*/  @!P0 BRA `(.L_x_60) ;  /* 0xfffffffc00f88947 */ /* 0x004fea000383ffff */
[----:B------:R-:W-:Y:S05]  /*2c40*/  BRA `(.L_x_78) ;  /* 0xfffffff000187947 */ /* 0x000fea000383ffff */
.L_x_62:
[----:B------:R-:W2:Y:S02]  /*2c50*/  SYNCS.PHASECHK.TRANS64.TRYWAIT P1, [UR8+0x18020], RZ ;  /* 0x018020ffff0075a7 */ /* 0x000ea40008021108 */
[----:B--2---:R-:W-:Y:S05]  /*2c60*/  @!P1 BRA `(.L_x_62) ;  /* 0xfffffffc00f89947 */ /* 0x004fea000383ffff */
[----:B------:R-:W-:Y:S05]  /*2c70*/  BRA `(.L_x_79) ;  /* 0xfffffff000b47947 */ /* 0x000fea000383ffff */
.L_x_63:
[----:B------:R-:W3:Y:S02]  /*2c80*/  SYNCS.PHASECHK.TRANS64.TRYWAIT P0, [UR28+0x18000], R2 ;  /* 0x01800002ff0075a7 */ /* 0x000ee4000800111c */
[----:B---3--:R-:W-:Y:S05]  /*2c90*/  @!P0 BRA `(.L_x_63) ;  /* 0xfffffffc00f88947 */ /* 0x008fea000383ffff */
[----:B------:R-:W-:Y:S05]  /*2ca0*/  BRA `(.L_x_80) ;  /* 0xfffffff400347947 */ /* 0x000fea000383ffff */
.L_x_65:
[----:B------:R-:W3:Y:S02]  /*2cb0*/  SYNCS.PHASECHK.TRANS64.TRYWAIT P0, [UR28+0x18020], R2 ;  /* 0x01802002ff0075a7 */ /* 0x000ee4000800111c */
[----:B---3--:R-:W-:Y:S05]  /*2cc0*/  @!P0 BRA `(.L_x_65) ;  /* 0xfffffffc00f88947 */ /* 0x008fea000383ffff */
[----:B------:R-:W-:Y:S05]  /*2cd0*/  BRA `(.L_x_81) ;  /* 0xfffffff400dc7947 */ /* 0x000fea000383ffff */
        .weak           $__internal_0_$__cuda_sm10x_tcgen05_guardrail_trap_col_being_dealloced_not_returned_by_alloc
        .type           $__internal_0_$__cuda_sm10x_tcgen05_guardrail_trap_col_being_dealloced_not_returned_by_alloc,@function
        .size           $__internal_0_$__cuda_sm10x_tcgen05_guardrail_trap_col_being_dealloced_not_returned_by_alloc,($__internal_1_$__cuda_sm10x_tcgen05_guardrail_trap_phase_invalid_during_alloc - $__internal_0_$__cuda_sm10x_tcgen05_guardrail_trap_col_being_dealloced_not_returned_by_alloc)
$__internal_0_$__cuda_sm10x_tcgen05_guardrail_trap_col_being_dealloced_not_returned_by_alloc:
[----:B------:R-:W-:Y:S05]  /*2ce0*/  BPT.TRAP 0x1 ;  /* 0x000000040000795c */ /* 0x000fea0000300000 */
[----:B------:R-:W-:-:S04]  /*2cf0*/  IMAD.MOV.U32 R3, RZ, RZ, 0x0 ;  /* 0x00000000ff037424 */ /* 0x000fc800078e00ff */
[----:B------:R-:W-:Y:S05]  /*2d00*/  RET.REL.NODEC R2 `(gluon_tcgen05) ;  /* 0xffffffd002bc7950 */ /* 0x000fea0003c3ffff */
        .weak           $__internal_1_$__cuda_sm10x_tcgen05_guardrail_trap_phase_invalid_during_alloc
        .type           $__internal_1_$__cuda_sm10x_tcgen05_guardrail_trap_phase_invalid_during_alloc,@function
        .size           $__internal_1_$__cuda_sm10x_tcgen05_guardrail_trap_phase_invalid_during_alloc,($__internal_2_$__cuda_sm10x_tcgen05_guardrail_trap_unallocated_columns_being_dealloced - $__internal_1_$__cuda_sm10x_tcgen05_guardrail_trap_phase_invalid_during_alloc)
$__internal_1_$__cuda_sm10x_tcgen05_guardrail_trap_phase_invalid_during_alloc:
[----:B------:R-:W-:Y:S05]  /*2d10*/  BPT.TRAP 0x1 ;  /* 0x000000040000795c */ /* 0x000fea0000300000 */
[----:B------:R-:W-:-:S04]  /*2d20*/  IMAD.MOV.U32 R3, RZ, RZ, 0x0 ;  /* 0x00000000ff037424 */ /* 0x000fc800078e00ff */
[----:B------:R-:W-:Y:S05]  /*2d30*/  RET.REL.NODEC R2 `(gluon_tcgen05) ;  /* 0xffffffd002b07950 */ /* 0x000fea0003c3ffff */
        .weak           $__internal_2_$__cuda_sm10x_tcgen05_guardrail_trap_unallocated_columns_being_dealloced
        .type           $__internal_2_$__cuda_sm10x_tcgen05_guardrail_trap_unallocated_columns_being_dealloced,@function
        .size           $__internal_2_$__cuda_sm10x_tcgen05_guardrail_trap_unallocated_columns_being_dealloced,(.L_x_85 - $__internal_2_$__cuda_sm10x_tcgen05_guardrail_trap_unallocated_columns_being_dealloced)
$__internal_2_$__cuda_sm10x_tcgen05_guardrail_trap_unallocated_columns_being_dealloced:
[----:B------:R-:W-:Y:S05]  /*2d40*/  BPT.TRAP 0x1 ;  /* 0x000000040000795c */ /* 0x000fea0000300000 */
[----:B------:R-:W-:-:S04]  /*2d50*/  IMAD.MOV.U32 R3, RZ, RZ, 0x0 ;  /* 0x00000000ff037424 */ /* 0x000fc800078e00ff */
[----:B------:R-:W-:Y:S05]  /*2d60*/  RET.REL.NODEC R2 `(gluon_tcgen05) ;  /* 0xffffffd002a47950 */ /* 0x000fea0003c3ffff */
.L_x_82:
[----:B------:R-:W-:-:S00]  /*2d70*/  BRA `(.L_x_82) ;  /* 0xfffffffc00fc7947 */ /* 0x000fc0000383ffff */
[----:B------:R-:W-:-:S00]  /*2d80*/  NOP ;  /* 0x0000000000007918 */ /* 0x000fc00000000000 */
[----:B------:R-:W-:-:S00]  /*2d90*/  NOP ;  /* 0x0000000000007918 */ /* 0x000fc00000000000 */
[----:B------:R-:W-:-:S00]  /*2da0*/  NOP ;  /* 0x0000000000007918 */ /* 0x000fc00000000000 */
[----:B------:R-:W-:-:S00]  /*2db0*/  NOP ;  /* 0x0000000000007918 */ /* 0x000fc00000000000 */
[----:B------:R-:W-:-:S00]  /*2dc0*/  NOP ;  /* 0x0000000000007918 */ /* 0x000fc00000000000 */
[----:B------:R-:W-:-:S00]  /*2dd0*/  NOP ;  /* 0x0000000000007918 */ /* 0x000fc00000000000 */
[----:B------:R-:W-:-:S00]  /*2de0*/  NOP ;  /* 0x0000000000007918 */ /* 0x000fc00000000000 */
[----:B------:R-:W-:-:S00]  /*2df0*/  NOP ;  /* 0x0000000000007918 */ /* 0x000fc00000000000 */
.L_x_85:


//--------------------- .nv.shared.gluon_tcgen05  --------------------------
	.section	.nv.shared.gluon_tcgen05,"aw",@nobits
	.sectionflags	@""
	.align	16
	.zero		1024


//--------------------- .nv.shared.reserved.0     --------------------------
	.section	.nv.shared.reserved.0,"aw",@nobits
	.align	8
	.weak		__nv_reservedSMEM_offset_0_alias
	.size		__nv_reservedSMEM_offset_0_alias, 0, 64
	.other		__nv_reservedSMEM_offset_0_alias,@"STO_CUDA_RESERVED_SHARED STV_DEFAULT"
__nv_reservedSMEM_offset_0_alias:
	.zero		0
.nv.shared.reserved.0:
	.zero		64
	.weak		__nv_reservedSMEM_allocation_phase
	.type		__nv_reservedSMEM_allocation_phase,@object
	.size		__nv_reservedSMEM_allocation_phase,(.L_0 - __nv_reservedSMEM_allocation_phase)
__nv_reservedSMEM_allocation_phase:
	.zero		1
.L_0:
	.zero		7
	.weak		__nv_reservedSMEM_devtool_atexit_pc
	.type		__nv_reservedSMEM_devtool_atexit_pc,@object
	.size		__nv_reservedSMEM_devtool_atexit_pc,(__nv_reservedSMEM_allocation_mask - __nv_reservedSMEM_devtool_atexit_pc)
__nv_reservedSMEM_devtool_atexit_pc:
	.zero		8
	.weak		__nv_reservedSMEM_allocation_mask
	.type		__nv_reservedSMEM_allocation_mask,@object
	.size		__nv_reservedSMEM_allocation_mask,(.L_2 - __nv_reservedSMEM_allocation_mask)
__nv_reservedSMEM_allocation_mask:
	.zero		4
.L_2:


//--------------------- .nv.constant0.gluon_tcgen05 --------------------------
	.section	.nv.constant0.gluon_tcgen05,"a",@progbits
	.sectionflags	@""
	.align	4
.nv.constant0.gluon_tcgen05:
	.zero		976


//--------------------- SYMBOLS --------------------------

	.type		.nv.reservedSmem.offset0,@object
	.size		.nv.reservedSmem.offset0,0x4
	.type		.nv.reservedSmem.cap,@object
	.size		.nv.reservedSmem.cap,0x4
